//
// Generated by NVIDIA NVVM Compiler
//
// Compiler Build ID: CL-36424714
// Cuda compilation tools, release 13.0, V13.0.88
// Based on NVVM 20.0.0
//

.version 9.0
.target sm_100
.address_size 64

	// .globl	_Z14matrixAdditionPiS_S_i

.visible .entry _Z14matrixAdditionPiS_S_i(
	.param .u64 .ptr .align 1 _Z14matrixAdditionPiS_S_i_param_0,
	.param .u64 .ptr .align 1 _Z14matrixAdditionPiS_S_i_param_1,
	.param .u64 .ptr .align 1 _Z14matrixAdditionPiS_S_i_param_2,
	.param .u32 _Z14matrixAdditionPiS_S_i_param_3
)
{
	.reg .pred 	%p<2>;
	.reg .b32 	%r<15>;
	.reg .b64 	%rd<11>;

	ld.param.u64 	%rd1, [_Z14matrixAdditionPiS_S_i_param_0];
	ld.param.u64 	%rd2, [_Z14matrixAdditionPiS_S_i_param_1];
	ld.param.u64 	%rd3, [_Z14matrixAdditionPiS_S_i_param_2];
	ld.param.u32 	%r3, [_Z14matrixAdditionPiS_S_i_param_3];
	mov.u32 	%r4, %ctaid.y;
	mov.u32 	%r5, %ntid.y;
	mov.u32 	%r6, %tid.y;
	mad.lo.s32 	%r1, %r4, %r5, %r6;
	mov.u32 	%r7, %ctaid.x;
	mov.u32 	%r8, %ntid.x;
	mov.u32 	%r9, %tid.x;
	mad.lo.s32 	%r2, %r7, %r8, %r9;
	max.s32 	%r10, %r1, %r2;
	setp.ge.s32 	%p1, %r10, %r3;
	@%p1 bra 	$L__BB0_2;
	cvta.to.global.u64 	%rd4, %rd1;
	cvta.to.global.u64 	%rd5, %rd2;
	cvta.to.global.u64 	%rd6, %rd3;
	mad.lo.s32 	%r11, %r3, %r1, %r2;
	mul.wide.s32 	%rd7, %r11, 4;
	add.s64 	%rd8, %rd4, %rd7;
	ld.global.u32 	%r12, [%rd8];
	add.s64 	%rd9, %rd5, %rd7;
	ld.global.u32 	%r13, [%rd9];
	add.s32 	%r14, %r13, %r12;
	add.s64 	%rd10, %rd6, %rd7;
	st.global.u32 	[%rd10], %r14;
$L__BB0_2:
	ret;

}
	// .globl	_Z11rowAdditionPiS_S_i
.visible .entry _Z11rowAdditionPiS_S_i(
	.param .u64 .ptr .align 1 _Z11rowAdditionPiS_S_i_param_0,
	.param .u64 .ptr .align 1 _Z11rowAdditionPiS_S_i_param_1,
	.param .u64 .ptr .align 1 _Z11rowAdditionPiS_S_i_param_2,
	.param .u32 _Z11rowAdditionPiS_S_i_param_3
)
{
	.reg .pred 	%p<12>;
	.reg .b32 	%r<118>;
	.reg .b64 	%rd<56>;

	ld.param.u64 	%rd22, [_Z11rowAdditionPiS_S_i_param_0];
	ld.param.u64 	%rd23, [_Z11rowAdditionPiS_S_i_param_1];
	ld.param.u64 	%rd24, [_Z11rowAdditionPiS_S_i_param_2];
	ld.param.u32 	%r18, [_Z11rowAdditionPiS_S_i_param_3];
	cvta.to.global.u64 	%rd1, %rd24;
	cvta.to.global.u64 	%rd2, %rd22;
	cvta.to.global.u64 	%rd3, %rd23;
	mov.u32 	%r19, %ctaid.y;
	mov.u32 	%r20, %ntid.y;
	mov.u32 	%r21, %tid.y;
	mad.lo.s32 	%r1, %r19, %r20, %r21;
	setp.ge.s32 	%p1, %r1, %r18;
	setp.lt.s32 	%p2, %r18, 1;
	or.pred  	%p3, %p1, %p2;
	@%p3 bra 	$L__BB1_13;
	mul.lo.s32 	%r2, %r18, %r1;
	and.b32  	%r3, %r18, 15;
	setp.lt.u32 	%p4, %r18, 16;
	mov.b32 	%r115, 0;
	@%p4 bra 	$L__BB1_4;
	and.b32  	%r115, %r18, 2147483632;
	neg.s32 	%r113, %r115;
	mul.wide.u32 	%rd25, %r2, 4;
	add.s64 	%rd26, %rd25, 32;
	add.s64 	%rd52, %rd1, %rd26;
	add.s64 	%rd51, %rd2, %rd26;
	add.s64 	%rd50, %rd3, %rd26;
$L__BB1_3:
	.pragma "nounroll";
	ld.global.u32 	%r23, [%rd50+-32];
	ld.global.u32 	%r24, [%rd51+-32];
	add.s32 	%r25, %r24, %r23;
	st.global.u32 	[%rd52+-32], %r25;
	ld.global.u32 	%r26, [%rd50+-28];
	ld.global.u32 	%r27, [%rd51+-28];
	add.s32 	%r28, %r27, %r26;
	st.global.u32 	[%rd52+-28], %r28;
	ld.global.u32 	%r29, [%rd50+-24];
	ld.global.u32 	%r30, [%rd51+-24];
	add.s32 	%r31, %r30, %r29;
	st.global.u32 	[%rd52+-24], %r31;
	ld.global.u32 	%r32, [%rd50+-20];
	ld.global.u32 	%r33, [%rd51+-20];
	add.s32 	%r34, %r33, %r32;
	st.global.u32 	[%rd52+-20], %r34;
	ld.global.u32 	%r35, [%rd50+-16];
	ld.global.u32 	%r36, [%rd51+-16];
	add.s32 	%r37, %r36, %r35;
	st.global.u32 	[%rd52+-16], %r37;
	ld.global.u32 	%r38, [%rd50+-12];
	ld.global.u32 	%r39, [%rd51+-12];
	add.s32 	%r40, %r39, %r38;
	st.global.u32 	[%rd52+-12], %r40;
	ld.global.u32 	%r41, [%rd50+-8];
	ld.global.u32 	%r42, [%rd51+-8];
	add.s32 	%r43, %r42, %r41;
	st.global.u32 	[%rd52+-8], %r43;
	ld.global.u32 	%r44, [%rd50+-4];
	ld.global.u32 	%r45, [%rd51+-4];
	add.s32 	%r46, %r45, %r44;
	st.global.u32 	[%rd52+-4], %r46;
	ld.global.u32 	%r47, [%rd50];
	ld.global.u32 	%r48, [%rd51];
	add.s32 	%r49, %r48, %r47;
	st.global.u32 	[%rd52], %r49;
	ld.global.u32 	%r50, [%rd50+4];
	ld.global.u32 	%r51, [%rd51+4];
	add.s32 	%r52, %r51, %r50;
	st.global.u32 	[%rd52+4], %r52;
	ld.global.u32 	%r53, [%rd50+8];
	ld.global.u32 	%r54, [%rd51+8];
	add.s32 	%r55, %r54, %r53;
	st.global.u32 	[%rd52+8], %r55;
	ld.global.u32 	%r56, [%rd50+12];
	ld.global.u32 	%r57, [%rd51+12];
	add.s32 	%r58, %r57, %r56;
	st.global.u32 	[%rd52+12], %r58;
	ld.global.u32 	%r59, [%rd50+16];
	ld.global.u32 	%r60, [%rd51+16];
	add.s32 	%r61, %r60, %r59;
	st.global.u32 	[%rd52+16], %r61;
	ld.global.u32 	%r62, [%rd50+20];
	ld.global.u32 	%r63, [%rd51+20];
	add.s32 	%r64, %r63, %r62;
	st.global.u32 	[%rd52+20], %r64;
	ld.global.u32 	%r65, [%rd50+24];
	ld.global.u32 	%r66, [%rd51+24];
	add.s32 	%r67, %r66, %r65;
	st.global.u32 	[%rd52+24], %r67;
	ld.global.u32 	%r68, [%rd50+28];
	ld.global.u32 	%r69, [%rd51+28];
	add.s32 	%r70, %r69, %r68;
	st.global.u32 	[%rd52+28], %r70;
	add.s32 	%r113, %r113, 16;
	add.s64 	%rd52, %rd52, 64;
	add.s64 	%rd51, %rd51, 64;
	add.s64 	%rd50, %rd50, 64;
	setp.ne.s32 	%p5, %r113, 0;
	@%p5 bra 	$L__BB1_3;
$L__BB1_4:
	setp.eq.s32 	%p6, %r3, 0;
	@%p6 bra 	$L__BB1_13;
	and.b32  	%r9, %r18, 7;
	setp.lt.u32 	%p7, %r3, 8;
	@%p7 bra 	$L__BB1_7;
	add.s32 	%r71, %r115, %r2;
	mul.wide.u32 	%rd27, %r71, 4;
	add.s64 	%rd28, %rd3, %rd27;
	ld.global.u32 	%r72, [%rd28];
	add.s64 	%rd29, %rd2, %rd27;
	ld.global.u32 	%r73, [%rd29];
	add.s32 	%r74, %r73, %r72;
	add.s64 	%rd30, %rd1, %rd27;
	st.global.u32 	[%rd30], %r74;
	cvt.u64.u32 	%rd31, %r2;
	cvt.u64.u32 	%rd32, %r115;
	add.s64 	%rd33, %rd32, %rd31;
	shl.b64 	%rd34, %rd33, 2;
	add.s64 	%rd35, %rd3, %rd34;
	ld.global.u32 	%r75, [%rd35+4];
	add.s64 	%rd36, %rd2, %rd34;
	ld.global.u32 	%r76, [%rd36+4];
	add.s32 	%r77, %r76, %r75;
	add.s64 	%rd37, %rd1, %rd34;
	st.global.u32 	[%rd37+4], %r77;
	ld.global.u32 	%r78, [%rd35+8];
	ld.global.u32 	%r79, [%rd36+8];
	add.s32 	%r80, %r79, %r78;
	st.global.u32 	[%rd37+8], %r80;
	ld.global.u32 	%r81, [%rd35+12];
	ld.global.u32 	%r82, [%rd36+12];
	add.s32 	%r83, %r82, %r81;
	st.global.u32 	[%rd37+12], %r83;
	ld.global.u32 	%r84, [%rd35+16];
	ld.global.u32 	%r85, [%rd36+16];
	add.s32 	%r86, %r85, %r84;
	st.global.u32 	[%rd37+16], %r86;
	ld.global.u32 	%r87, [%rd35+20];
	ld.global.u32 	%r88, [%rd36+20];
	add.s32 	%r89, %r88, %r87;
	st.global.u32 	[%rd37+20], %r89;
	ld.global.u32 	%r90, [%rd35+24];
	ld.global.u32 	%r91, [%rd36+24];
	add.s32 	%r92, %r91, %r90;
	st.global.u32 	[%rd37+24], %r92;
	ld.global.u32 	%r93, [%rd35+28];
	ld.global.u32 	%r94, [%rd36+28];
	add.s32 	%r95, %r94, %r93;
	st.global.u32 	[%rd37+28], %r95;
	add.s32 	%r115, %r115, 8;
$L__BB1_7:
	setp.eq.s32 	%p8, %r9, 0;
	@%p8 bra 	$L__BB1_13;
	and.b32  	%r12, %r18, 3;
	setp.lt.u32 	%p9, %r9, 4;
	@%p9 bra 	$L__BB1_10;
	add.s32 	%r96, %r115, %r2;
	mul.wide.u32 	%rd38, %r96, 4;
	add.s64 	%rd39, %rd3, %rd38;
	ld.global.u32 	%r97, [%rd39];
	add.s64 	%rd40, %rd2, %rd38;
	ld.global.u32 	%r98, [%rd40];
	add.s32 	%r99, %r98, %r97;
	add.s64 	%rd41, %rd1, %rd38;
	st.global.u32 	[%rd41], %r99;
	cvt.u64.u32 	%rd42, %r2;
	cvt.u64.u32 	%rd43, %r115;
	add.s64 	%rd44, %rd43, %rd42;
	shl.b64 	%rd45, %rd44, 2;
	add.s64 	%rd46, %rd3, %rd45;
	ld.global.u32 	%r100, [%rd46+4];
	add.s64 	%rd47, %rd2, %rd45;
	ld.global.u32 	%r101, [%rd47+4];
	add.s32 	%r102, %r101, %r100;
	add.s64 	%rd48, %rd1, %rd45;
	st.global.u32 	[%rd48+4], %r102;
	ld.global.u32 	%r103, [%rd46+8];
	ld.global.u32 	%r104, [%rd47+8];
	add.s32 	%r105, %r104, %r103;
	st.global.u32 	[%rd48+8], %r105;
	ld.global.u32 	%r106, [%rd46+12];
	ld.global.u32 	%r107, [%rd47+12];
	add.s32 	%r108, %r107, %r106;
	st.global.u32 	[%rd48+12], %r108;
	add.s32 	%r115, %r115, 4;
$L__BB1_10:
	setp.eq.s32 	%p10, %r12, 0;
	@%p10 bra 	$L__BB1_13;
	add.s32 	%r109, %r115, %r2;
	mul.wide.u32 	%rd49, %r109, 4;
	add.s64 	%rd55, %rd1, %rd49;
	add.s64 	%rd54, %rd2, %rd49;
	add.s64 	%rd53, %rd3, %rd49;
	neg.s32 	%r117, %r12;
$L__BB1_12:
	.pragma "nounroll";
	ld.global.u32 	%r110, [%rd53];
	ld.global.u32 	%r111, [%rd54];
	add.s32 	%r112, %r111, %r110;
	st.global.u32 	[%rd55], %r112;
	add.s64 	%rd55, %rd55, 4;
	add.s64 	%rd54, %rd54, 4;
	add.s64 	%rd53, %rd53, 4;
	add.s32 	%r117, %r117, 1;
	setp.ne.s32 	%p11, %r117, 0;
	@%p11 bra 	$L__BB1_12;
$L__BB1_13:
	ret;

}
	// .globl	_Z11colAdditionPiS_S_i
.visible .entry _Z11colAdditionPiS_S_i(
	.param .u64 .ptr .align 1 _Z11colAdditionPiS_S_i_param_0,
	.param .u64 .ptr .align 1 _Z11colAdditionPiS_S_i_param_1,
	.param .u64 .ptr .align 1 _Z11colAdditionPiS_S_i_param_2,
	.param .u32 _Z11colAdditionPiS_S_i_param_3
)
{
	.reg .pred 	%p<12>;
	.reg .b32 	%r<125>;
	.reg .b64 	%rd<101>;

	ld.param.u64 	%rd4, [_Z11colAdditionPiS_S_i_param_0];
	ld.param.u64 	%rd5, [_Z11colAdditionPiS_S_i_param_1];
	ld.param.u64 	%rd6, [_Z11colAdditionPiS_S_i_param_2];
	ld.param.u32 	%r23, [_Z11colAdditionPiS_S_i_param_3];
	cvta.to.global.u64 	%rd1, %rd6;
	cvta.to.global.u64 	%rd2, %rd4;
	cvta.to.global.u64 	%rd3, %rd5;
	mov.u32 	%r24, %ctaid.x;
	mov.u32 	%r25, %ntid.x;
	mov.u32 	%r26, %tid.x;
	mad.lo.s32 	%r1, %r24, %r25, %r26;
	setp.ge.s32 	%p1, %r1, %r23;
	setp.lt.s32 	%p2, %r23, 1;
	or.pred  	%p3, %p1, %p2;
	@%p3 bra 	$L__BB2_13;
	add.s32 	%r28, %r23, -1;
	and.b32  	%r2, %r23, 15;
	setp.lt.u32 	%p4, %r28, 15;
	mov.b32 	%r121, 0;
	@%p4 bra 	$L__BB2_4;
	and.b32  	%r121, %r23, 2147483632;
	neg.s32 	%r119, %r121;
	shl.b32 	%r5, %r23, 4;
	mul.wide.u32 	%rd11, %r23, 4;
	mov.u32 	%r118, %r1;
$L__BB2_3:
	.pragma "nounroll";
	mul.wide.s32 	%rd7, %r118, 4;
	add.s64 	%rd8, %rd3, %rd7;
	ld.global.u32 	%r29, [%rd8];
	add.s64 	%rd9, %rd2, %rd7;
	ld.global.u32 	%r30, [%rd9];
	add.s32 	%r31, %r30, %r29;
	add.s64 	%rd10, %rd1, %rd7;
	st.global.u32 	[%rd10], %r31;
	add.s64 	%rd12, %rd8, %rd11;
	ld.global.u32 	%r32, [%rd12];
	add.s64 	%rd13, %rd9, %rd11;
	ld.global.u32 	%r33, [%rd13];
	add.s32 	%r34, %r33, %r32;
	add.s64 	%rd14, %rd10, %rd11;
	st.global.u32 	[%rd14], %r34;
	add.s64 	%rd15, %rd12, %rd11;
	ld.global.u32 	%r35, [%rd15];
	add.s64 	%rd16, %rd13, %rd11;
	ld.global.u32 	%r36, [%rd16];
	add.s32 	%r37, %r36, %r35;
	add.s64 	%rd17, %rd14, %rd11;
	st.global.u32 	[%rd17], %r37;
	add.s64 	%rd18, %rd15, %rd11;
	ld.global.u32 	%r38, [%rd18];
	add.s64 	%rd19, %rd16, %rd11;
	ld.global.u32 	%r39, [%rd19];
	add.s32 	%r40, %r39, %r38;
	add.s64 	%rd20, %rd17, %rd11;
	st.global.u32 	[%rd20], %r40;
	add.s64 	%rd21, %rd18, %rd11;
	ld.global.u32 	%r41, [%rd21];
	add.s64 	%rd22, %rd19, %rd11;
	ld.global.u32 	%r42, [%rd22];
	add.s32 	%r43, %r42, %r41;
	add.s64 	%rd23, %rd20, %rd11;
	st.global.u32 	[%rd23], %r43;
	add.s64 	%rd24, %rd21, %rd11;
	ld.global.u32 	%r44, [%rd24];
	add.s64 	%rd25, %rd22, %rd11;
	ld.global.u32 	%r45, [%rd25];
	add.s32 	%r46, %r45, %r44;
	add.s64 	%rd26, %rd23, %rd11;
	st.global.u32 	[%rd26], %r46;
	add.s64 	%rd27, %rd24, %rd11;
	ld.global.u32 	%r47, [%rd27];
	add.s64 	%rd28, %rd25, %rd11;
	ld.global.u32 	%r48, [%rd28];
	add.s32 	%r49, %r48, %r47;
	add.s64 	%rd29, %rd26, %rd11;
	st.global.u32 	[%rd29], %r49;
	add.s64 	%rd30, %rd27, %rd11;
	ld.global.u32 	%r50, [%rd30];
	add.s64 	%rd31, %rd28, %rd11;
	ld.global.u32 	%r51, [%rd31];
	add.s32 	%r52, %r51, %r50;
	add.s64 	%rd32, %rd29, %rd11;
	st.global.u32 	[%rd32], %r52;
	add.s64 	%rd33, %rd30, %rd11;
	ld.global.u32 	%r53, [%rd33];
	add.s64 	%rd34, %rd31, %rd11;
	ld.global.u32 	%r54, [%rd34];
	add.s32 	%r55, %r54, %r53;
	add.s64 	%rd35, %rd32, %rd11;
	st.global.u32 	[%rd35], %r55;
	add.s64 	%rd36, %rd33, %rd11;
	ld.global.u32 	%r56, [%rd36];
	add.s64 	%rd37, %rd34, %rd11;
	ld.global.u32 	%r57, [%rd37];
	add.s32 	%r58, %r57, %r56;
	add.s64 	%rd38, %rd35, %rd11;
	st.global.u32 	[%rd38], %r58;
	add.s64 	%rd39, %rd36, %rd11;
	ld.global.u32 	%r59, [%rd39];
	add.s64 	%rd40, %rd37, %rd11;
	ld.global.u32 	%r60, [%rd40];
	add.s32 	%r61, %r60, %r59;
	add.s64 	%rd41, %rd38, %rd11;
	st.global.u32 	[%rd41], %r61;
	add.s64 	%rd42, %rd39, %rd11;
	ld.global.u32 	%r62, [%rd42];
	add.s64 	%rd43, %rd40, %rd11;
	ld.global.u32 	%r63, [%rd43];
	add.s32 	%r64, %r63, %r62;
	add.s64 	%rd44, %rd41, %rd11;
	st.global.u32 	[%rd44], %r64;
	add.s64 	%rd45, %rd42, %rd11;
	ld.global.u32 	%r65, [%rd45];
	add.s64 	%rd46, %rd43, %rd11;
	ld.global.u32 	%r66, [%rd46];
	add.s32 	%r67, %r66, %r65;
	add.s64 	%rd47, %rd44, %rd11;
	st.global.u32 	[%rd47], %r67;
	add.s64 	%rd48, %rd45, %rd11;
	ld.global.u32 	%r68, [%rd48];
	add.s64 	%rd49, %rd46, %rd11;
	ld.global.u32 	%r69, [%rd49];
	add.s32 	%r70, %r69, %r68;
	add.s64 	%rd50, %rd47, %rd11;
	st.global.u32 	[%rd50], %r70;
	add.s64 	%rd51, %rd48, %rd11;
	ld.global.u32 	%r71, [%rd51];
	add.s64 	%rd52, %rd49, %rd11;
	ld.global.u32 	%r72, [%rd52];
	add.s32 	%r73, %r72, %r71;
	add.s64 	%rd53, %rd50, %rd11;
	st.global.u32 	[%rd53], %r73;
	add.s64 	%rd54, %rd51, %rd11;
	ld.global.u32 	%r74, [%rd54];
	add.s64 	%rd55, %rd52, %rd11;
	ld.global.u32 	%r75, [%rd55];
	add.s32 	%r76, %r75, %r74;
	add.s64 	%rd56, %rd53, %rd11;
	st.global.u32 	[%rd56], %r76;
	add.s32 	%r119, %r119, 16;
	add.s32 	%r118, %r118, %r5;
	setp.ne.s32 	%p5, %r119, 0;
	@%p5 bra 	$L__BB2_3;
$L__BB2_4:
	setp.eq.s32 	%p6, %r2, 0;
	@%p6 bra 	$L__BB2_13;
	and.b32  	%r11, %r23, 7;
	setp.lt.u32 	%p7, %r2, 8;
	@%p7 bra 	$L__BB2_7;
	mad.lo.s32 	%r77, %r121, %r23, %r1;
	mul.wide.s32 	%rd57, %r77, 4;
	add.s64 	%rd58, %rd3, %rd57;
	ld.global.u32 	%r78, [%rd58];
	add.s64 	%rd59, %rd2, %rd57;
	ld.global.u32 	%r79, [%rd59];
	add.s32 	%r80, %r79, %r78;
	add.s64 	%rd60, %rd1, %rd57;
	st.global.u32 	[%rd60], %r80;
	mul.wide.u32 	%rd61, %r23, 4;
	add.s64 	%rd62, %rd58, %rd61;
	ld.global.u32 	%r81, [%rd62];
	add.s64 	%rd63, %rd59, %rd61;
	ld.global.u32 	%r82, [%rd63];
	add.s32 	%r83, %r82, %r81;
	add.s64 	%rd64, %rd60, %rd61;
	st.global.u32 	[%rd64], %r83;
	add.s64 	%rd65, %rd62, %rd61;
	ld.global.u32 	%r84, [%rd65];
	add.s64 	%rd66, %rd63, %rd61;
	ld.global.u32 	%r85, [%rd66];
	add.s32 	%r86, %r85, %r84;
	add.s64 	%rd67, %rd64, %rd61;
	st.global.u32 	[%rd67], %r86;
	add.s64 	%rd68, %rd65, %rd61;
	ld.global.u32 	%r87, [%rd68];
	add.s64 	%rd69, %rd66, %rd61;
	ld.global.u32 	%r88, [%rd69];
	add.s32 	%r89, %r88, %r87;
	add.s64 	%rd70, %rd67, %rd61;
	st.global.u32 	[%rd70], %r89;
	add.s64 	%rd71, %rd68, %rd61;
	ld.global.u32 	%r90, [%rd71];
	add.s64 	%rd72, %rd69, %rd61;
	ld.global.u32 	%r91, [%rd72];
	add.s32 	%r92, %r91, %r90;
	add.s64 	%rd73, %rd70, %rd61;
	st.global.u32 	[%rd73], %r92;
	add.s64 	%rd74, %rd71, %rd61;
	ld.global.u32 	%r93, [%rd74];
	add.s64 	%rd75, %rd72, %rd61;
	ld.global.u32 	%r94, [%rd75];
	add.s32 	%r95, %r94, %r93;
	add.s64 	%rd76, %rd73, %rd61;
	st.global.u32 	[%rd76], %r95;
	add.s64 	%rd77, %rd74, %rd61;
	ld.global.u32 	%r96, [%rd77];
	add.s64 	%rd78, %rd75, %rd61;
	ld.global.u32 	%r97, [%rd78];
	add.s32 	%r98, %r97, %r96;
	add.s64 	%rd79, %rd76, %rd61;
	st.global.u32 	[%rd79], %r98;
	add.s64 	%rd80, %rd77, %rd61;
	ld.global.u32 	%r99, [%rd80];
	add.s64 	%rd81, %rd78, %rd61;
	ld.global.u32 	%r100, [%rd81];
	add.s32 	%r101, %r100, %r99;
	add.s64 	%rd82, %rd79, %rd61;
	st.global.u32 	[%rd82], %r101;
	add.s32 	%r121, %r121, 8;
$L__BB2_7:
	setp.eq.s32 	%p8, %r11, 0;
	@%p8 bra 	$L__BB2_13;
	and.b32  	%r14, %r23, 3;
	setp.lt.u32 	%p9, %r11, 4;
	@%p9 bra 	$L__BB2_10;
	mad.lo.s32 	%r102, %r121, %r23, %r1;
	mul.wide.s32 	%rd83, %r102, 4;
	add.s64 	%rd84, %rd3, %rd83;
	ld.global.u32 	%r103, [%rd84];
	add.s64 	%rd85, %rd2, %rd83;
	ld.global.u32 	%r104, [%rd85];
	add.s32 	%r105, %r104, %r103;
	add.s64 	%rd86, %rd1, %rd83;
	st.global.u32 	[%rd86], %r105;
	mul.wide.u32 	%rd87, %r23, 4;
	add.s64 	%rd88, %rd84, %rd87;
	ld.global.u32 	%r106, [%rd88];
	add.s64 	%rd89, %rd85, %rd87;
	ld.global.u32 	%r107, [%rd89];
	add.s32 	%r108, %r107, %r106;
	add.s64 	%rd90, %rd86, %rd87;
	st.global.u32 	[%rd90], %r108;
	add.s64 	%rd91, %rd88, %rd87;
	ld.global.u32 	%r109, [%rd91];
	add.s64 	%rd92, %rd89, %rd87;
	ld.global.u32 	%r110, [%rd92];
	add.s32 	%r111, %r110, %r109;
	add.s64 	%rd93, %rd90, %rd87;
	st.global.u32 	[%rd93], %r111;
	add.s64 	%rd94, %rd91, %rd87;
	ld.global.u32 	%r112, [%rd94];
	add.s64 	%rd95, %rd92, %rd87;
	ld.global.u32 	%r113, [%rd95];
	add.s32 	%r114, %r113, %r112;
	add.s64 	%rd96, %rd93, %rd87;
	st.global.u32 	[%rd96], %r114;
	add.s32 	%r121, %r121, 4;
$L__BB2_10:
	setp.eq.s32 	%p10, %r14, 0;
	@%p10 bra 	$L__BB2_13;
	mad.lo.s32 	%r124, %r121, %r23, %r1;
	neg.s32 	%r123, %r14;
$L__BB2_12:
	.pragma "nounroll";
	mul.wide.s32 	%rd97, %r124, 4;
	add.s64 	%rd98, %rd1, %rd97;
	add.s64 	%rd99, %rd2, %rd97;
	add.s64 	%rd100, %rd3, %rd97;
	ld.global.u32 	%r115, [%rd100];
	ld.global.u32 	%r116, [%rd99];
	add.s32 	%r117, %r116, %r115;
	st.global.u32 	[%rd98], %r117;
	add.s32 	%r124, %r124, %r23;
	add.s32 	%r123, %r123, 1;
	setp.ne.s32 	%p11, %r123, 0;
	@%p11 bra 	$L__BB2_12;
$L__BB2_13:
	ret;

}


// ===== COMPILED SASS (sm_100) =====

	.target	sm_100

	.elftype	@"ET_EXEC"


//--------------------- .note.nv.tkinfo           --------------------------
	.section	.note.nv.tkinfo,"",@"SHT_NOTE"
	.sectionflags	@"SHF_NOTE_NV_TKINFO"
	.tkinfo
        /*0018*/ 	.word	0x00000002
        /*0030*/ 	.string	""
        /*0030*/ 	.string	"ptxas"
        /*0030*/ 	.string	"Cuda compilation tools, release 13.0, V13.0.88"
        /*0030*/ 	.string	"Build cuda_13.0.r13.0/compiler.36424714_0"
        /*0030*/ 	.string	"-arch sm_100 -m 64 "



//--------------------- .note.nv.cuinfo           --------------------------
	.section	.note.nv.cuinfo,"",@"SHT_NOTE"
	.sectionflags	@"SHF_NOTE_NV_CUINFO"
        /*0018*/ 	.short	0x0002
        /*001a*/ 	.short	0x0064
        /*001c*/ 	.short	0x0082
	.zero		2


//--------------------- .nv.info                  --------------------------
	.section	.nv.info,"",@"SHT_CUDA_INFO"
	.align	4


	//----- nvinfo : EIATTR_REGCOUNT
	.align		4
        /*0000*/ 	.byte	0x04, 0x2f
        /*0002*/ 	.short	(.L_1 - .L_0)
	.align		4
.L_0:
        /*0004*/ 	.word	index@(_Z14matrixAdditionPiS_S_i)
        /*0008*/ 	.word	0x0000000c


	//----- nvinfo : EIATTR_FRAME_SIZE
	.align		4
.L_1:
        /*000c*/ 	.byte	0x04, 0x11
        /*000e*/ 	.short	(.L_3 - .L_2)
	.align		4
.L_2:
        /*0010*/ 	.word	index@(_Z14matrixAdditionPiS_S_i)
        /*0014*/ 	.word	0x00000000


	//----- nvinfo : EIATTR_REGCOUNT
	.align		4
.L_3:
        /*0018*/ 	.byte	0x04, 0x2f
        /*001a*/ 	.short	(.L_5 - .L_4)
	.align		4
.L_4:
        /*001c*/ 	.word	index@(_Z11rowAdditionPiS_S_i)
        /*0020*/ 	.word	0x00000014


	//----- nvinfo : EIATTR_FRAME_SIZE
	.align		4
.L_5:
        /*0024*/ 	.byte	0x04, 0x11
        /*0026*/ 	.short	(.L_7 - .L_6)
	.align		4
.L_6:
        /*0028*/ 	.word	index@(_Z11rowAdditionPiS_S_i)
        /*002c*/ 	.word	0x00000000


	//----- nvinfo : EIATTR_REGCOUNT
	.align		4
.L_7:
        /*0030*/ 	.byte	0x04, 0x2f
        /*0032*/ 	.short	(.L_9 - .L_8)
	.align		4
.L_8:
        /*0034*/ 	.word	index@(_Z11colAdditionPiS_S_i)
        /*0038*/ 	.word	0x0000001c


	//----- nvinfo : EIATTR_FRAME_SIZE
	.align		4
.L_9:
        /*003c*/ 	.byte	0x04, 0x11
        /*003e*/ 	.short	(.L_11 - .L_10)
	.align		4
.L_10:
        /*0040*/ 	.word	index@(_Z11colAdditionPiS_S_i)
        /*0044*/ 	.word	0x00000000


	//----- nvinfo : EIATTR_MIN_STACK_SIZE
	.align		4
.L_11:
        /*0048*/ 	.byte	0x04, 0x12
        /*004a*/ 	.short	(.L_13 - .L_12)
	.align		4
.L_12:
        /*004c*/ 	.word	index@(_Z11colAdditionPiS_S_i)
        /*0050*/ 	.word	0x00000000


	//----- nvinfo : EIATTR_MIN_STACK_SIZE
	.align		4
.L_13:
        /*0054*/ 	.byte	0x04, 0x12
        /*0056*/ 	.short	(.L_15 - .L_14)
	.align		4
.L_14:
        /*0058*/ 	.word	index@(_Z11rowAdditionPiS_S_i)
        /*005c*/ 	.word	0x00000000


	//----- nvinfo : EIATTR_MIN_STACK_SIZE
	.align		4
.L_15:
        /*0060*/ 	.byte	0x04, 0x12
        /*0062*/ 	.short	(.L_17 - .L_16)
	.align		4
.L_16:
        /*0064*/ 	.word	index@(_Z14matrixAdditionPiS_S_i)
        /*0068*/ 	.word	0x00000000
.L_17:


//--------------------- .nv.compat                --------------------------
	.section	.nv.compat,"",@"SHT_CUDA_COMPAT_INFO"
	.align	4
        /*0000*/ 	.byte	0x02, 0x09, 0x00, 0x00, 0x02, 0x02, 0x01, 0x00, 0x02, 0x05, 0x05, 0x00, 0x03, 0x07, 0x01, 0x01
        /*0010*/ 	.byte	0x02, 0x03, 0x00, 0x00, 0x02, 0x06, 0x01, 0x00, 0x04, 0x0b, 0x08, 0x00, 0x09, 0x00, 0x00, 0x00
        /*0020*/ 	.byte	0x00, 0x00, 0x00, 0x00


//--------------------- .nv.info._Z11colAdditionPiS_S_i --------------------------
	.section	.nv.info._Z11colAdditionPiS_S_i,"",@"SHT_CUDA_INFO"
	.sectionflags	@""
	.align	4


	//----- nvinfo : EIATTR_CUDA_API_VERSION
	.align		4
        /*0000*/ 	.byte	0x04, 0x37
        /*0002*/ 	.short	(.L_19 - .L_18)
.L_18:
        /*0004*/ 	.word	0x00000082


	//----- nvinfo : EIATTR_KPARAM_INFO
	.align		4
.L_19:
        /*0008*/ 	.byte	0x04, 0x17
        /*000a*/ 	.short	(.L_21 - .L_20)
.L_20:
        /*000c*/ 	.word	0x00000000
        /*0010*/ 	.short	0x0003
        /*0012*/ 	.short	0x0018
        /*0014*/ 	.byte	0x00, 0xf0, 0x11, 0x00


	//----- nvinfo : EIATTR_KPARAM_INFO
	.align		4
.L_21:
        /*0018*/ 	.byte	0x04, 0x17
        /*001a*/ 	.short	(.L_23 - .L_22)
.L_22:
        /*001c*/ 	.word	0x00000000
        /*0020*/ 	.short	0x0002
        /*0022*/ 	.short	0x0010
        /*0024*/ 	.byte	0x00, 0xf5, 0x21, 0x00


	//----- nvinfo : EIATTR_KPARAM_INFO
	.align		4
.L_23:
        /*0028*/ 	.byte	0x04, 0x17
        /*002a*/ 	.short	(.L_25 - .L_24)
.L_24:
        /*002c*/ 	.word	0x00000000
        /*0030*/ 	.short	0x0001
        /*0032*/ 	.short	0x0008
        /*0034*/ 	.byte	0x00, 0xf5, 0x21, 0x00


	//----- nvinfo : EIATTR_KPARAM_INFO
	.align		4
.L_25:
        /*0038*/ 	.byte	0x04, 0x17
        /*003a*/ 	.short	(.L_27 - .L_26)
.L_26:
        /*003c*/ 	.word	0x00000000
        /*0040*/ 	.short	0x0000
        /*0042*/ 	.short	0x0000
        /*0044*/ 	.byte	0x00, 0xf5, 0x21, 0x00


	//----- nvinfo : EIATTR_SPARSE_MMA_MASK
	.align		4
.L_27:
        /*0048*/ 	.byte	0x03, 0x50
        /*004a*/ 	.short	0x0000


	//----- nvinfo : EIATTR_MAXREG_COUNT
	.align		4
        /*004c*/ 	.byte	0x03, 0x1b
        /*004e*/ 	.short	0x00ff


	//----- nvinfo : EIATTR_MERCURY_ISA_VERSION
	.align		4
        /*0050*/ 	.byte	0x03, 0x5f
        /*0052*/ 	.short	0x0101


	//----- nvinfo : EIATTR_VRC_CTA_INIT_COUNT
	.align		4
        /*0054*/ 	.byte	0x02, 0x4a
	.zero		1
	.zero		1


	//----- nvinfo : EIATTR_EXIT_INSTR_OFFSETS
	.align		4
        /*0058*/ 	.byte	0x04, 0x1c
        /*005a*/ 	.short	(.L_29 - .L_28)


	//   ....[0]....
.L_28:
        /*005c*/ 	.word	0x00000080


	//   ....[1]....
        /*0060*/ 	.word	0x000008a0


	//   ....[2]....
        /*0064*/ 	.word	0x00000cc0


	//   ....[3]....
        /*0068*/ 	.word	0x00000f20


	//   ....[4]....
        /*006c*/ 	.word	0x00001030


	//----- nvinfo : EIATTR_CBANK_PARAM_SIZE
	.align		4
.L_29:
        /*0070*/ 	.byte	0x03, 0x19
        /*0072*/ 	.short	0x001c


	//----- nvinfo : EIATTR_PARAM_CBANK
	.align		4
        /*0074*/ 	.byte	0x04, 0x0a
        /*0076*/ 	.short	(.L_31 - .L_30)
	.align		4
.L_30:
        /*0078*/ 	.word	index@(.nv.constant0._Z11colAdditionPiS_S_i)
        /*007c*/ 	.short	0x0380
        /*007e*/ 	.short	0x001c


	//----- nvinfo : EIATTR_SW_WAR
	.align		4
.L_31:
        /*0080*/ 	.byte	0x04, 0x36
        /*0082*/ 	.short	(.L_33 - .L_32)
.L_32:
        /*0084*/ 	.word	0x00000008
.L_33:


//--------------------- .nv.info._Z11rowAdditionPiS_S_i --------------------------
	.section	.nv.info._Z11rowAdditionPiS_S_i,"",@"SHT_CUDA_INFO"
	.sectionflags	@""
	.align	4


	//----- nvinfo : EIATTR_CUDA_API_VERSION
	.align		4
        /*0000*/ 	.byte	0x04, 0x37
        /*0002*/ 	.short	(.L_35 - .L_34)
.L_34:
        /*0004*/ 	.word	0x00000082


	//----- nvinfo : EIATTR_KPARAM_INFO
	.align		4
.L_35:
        /*0008*/ 	.byte	0x04, 0x17
        /*000a*/ 	.short	(.L_37 - .L_36)
.L_36:
        /*000c*/ 	.word	0x00000000
        /*0010*/ 	.short	0x0003
        /*0012*/ 	.short	0x0018
        /*0014*/ 	.byte	0x00, 0xf0, 0x11, 0x00


	//----- nvinfo : EIATTR_KPARAM_INFO
	.align		4
.L_37:
        /*0018*/ 	.byte	0x04, 0x17
        /*001a*/ 	.short	(.L_39 - .L_38)
.L_38:
        /*001c*/ 	.word	0x00000000
        /*0020*/ 	.short	0x0002
        /*0022*/ 	.short	0x0010
        /*0024*/ 	.byte	0x00, 0xf5, 0x21, 0x00


	//----- nvinfo : EIATTR_KPARAM_INFO
	.align		4
.L_39:
        /*0028*/ 	.byte	0x04, 0x17
        /*002a*/ 	.short	(.L_41 - .L_40)
.L_40:
        /*002c*/ 	.word	0x00000000
        /*0030*/ 	.short	0x0001
        /*0032*/ 	.short	0x0008
        /*0034*/ 	.byte	0x00, 0xf5, 0x21, 0x00


	//----- nvinfo : EIATTR_KPARAM_INFO
	.align		4
.L_41:
        /*0038*/ 	.byte	0x04, 0x17
        /*003a*/ 	.short	(.L_43 - .L_42)
.L_42:
        /*003c*/ 	.word	0x00000000
        /*0040*/ 	.short	0x0000
        /*0042*/ 	.short	0x0000
        /*0044*/ 	.byte	0x00, 0xf5, 0x21, 0x00


	//----- nvinfo : EIATTR_SPARSE_MMA_MASK
	.align		4
.L_43:
        /*0048*/ 	.byte	0x03, 0x50
        /*004a*/ 	.short	0x0000


	//----- nvinfo : EIATTR_MAXREG_COUNT
	.align		4
        /*004c*/ 	.byte	0x03, 0x1b
        /*004e*/ 	.short	0x00ff


	//----- nvinfo : EIATTR_MERCURY_ISA_VERSION
	.align		4
        /*0050*/ 	.byte	0x03, 0x5f
        /*0052*/ 	.short	0x0101


	//----- nvinfo : EIATTR_VRC_CTA_INIT_COUNT
	.align		4
        /*0054*/ 	.byte	0x02, 0x4a
	.zero		1
	.zero		1


	//----- nvinfo : EIATTR_EXIT_INSTR_OFFSETS
	.align		4
        /*0058*/ 	.byte	0x04, 0x1c
        /*005a*/ 	.short	(.L_45 - .L_44)


	//   ....[0]....
.L_44:
        /*005c*/ 	.word	0x00000080


	//   ....[1]....
        /*0060*/ 	.word	0x000006a0


	//   ....[2]....
        /*0064*/ 	.word	0x00000a30


	//   ....[3]....
        /*0068*/ 	.word	0x00000cc0


	//   ....[4]....
        /*006c*/ 	.word	0x00000eb0


	//----- nvinfo : EIATTR_CBANK_PARAM_SIZE
	.align		4
.L_45:
        /*0070*/ 	.byte	0x03, 0x19
        /*0072*/ 	.short	0x001c


	//----- nvinfo : EIATTR_PARAM_CBANK
	.align		4
        /*0074*/ 	.byte	0x04, 0x0a
        /*0076*/ 	.short	(.L_47 - .L_46)
	.align		4
.L_46:
        /*0078*/ 	.word	index@(.nv.constant0._Z11rowAdditionPiS_S_i)
        /*007c*/ 	.short	0x0380
        /*007e*/ 	.short	0x001c


	//----- nvinfo : EIATTR_SW_WAR
	.align		4
.L_47:
        /*0080*/ 	.byte	0x04, 0x36
        /*0082*/ 	.short	(.L_49 - .L_48)
.L_48:
        /*0084*/ 	.word	0x00000008
.L_49:


//--------------------- .nv.info._Z14matrixAdditionPiS_S_i --------------------------
	.section	.nv.info._Z14matrixAdditionPiS_S_i,"",@"SHT_CUDA_INFO"
	.sectionflags	@""
	.align	4


	//----- nvinfo : EIATTR_CUDA_API_VERSION
	.align		4
        /*0000*/ 	.byte	0x04, 0x37
        /*0002*/ 	.short	(.L_51 - .L_50)
.L_50:
        /*0004*/ 	.word	0x00000082


	//----- nvinfo : EIATTR_KPARAM_INFO
	.align		4
.L_51:
        /*0008*/ 	.byte	0x04, 0x17
        /*000a*/ 	.short	(.L_53 - .L_52)
.L_52:
        /*000c*/ 	.word	0x00000000
        /*0010*/ 	.short	0x0003
        /*0012*/ 	.short	0x0018
        /*0014*/ 	.byte	0x00, 0xf0, 0x11, 0x00


	//----- nvinfo : EIATTR_KPARAM_INFO
	.align		4
.L_53:
        /*0018*/ 	.byte	0x04, 0x17
        /*001a*/ 	.short	(.L_55 - .L_54)
.L_54:
        /*001c*/ 	.word	0x00000000
        /*0020*/ 	.short	0x0002
        /*0022*/ 	.short	0x0010
        /*0024*/ 	.byte	0x00, 0xf5, 0x21, 0x00


	//----- nvinfo : EIATTR_KPARAM_INFO
	.align		4
.L_55:
        /*0028*/ 	.byte	0x04, 0x17
        /*002a*/ 	.short	(.L_57 - .L_56)
.L_56:
        /*002c*/ 	.word	0x00000000
        /*0030*/ 	.short	0x0001
        /*0032*/ 	.short	0x0008
        /*0034*/ 	.byte	0x00, 0xf5, 0x21, 0x00


	//----- nvinfo : EIATTR_KPARAM_INFO
	.align		4
.L_57:
        /*0038*/ 	.byte	0x04, 0x17
        /*003a*/ 	.short	(.L_59 - .L_58)
.L_58:
        /*003c*/ 	.word	0x00000000
        /*0040*/ 	.short	0x0000
        /*0042*/ 	.short	0x0000
        /*0044*/ 	.byte	0x00, 0xf5, 0x21, 0x00


	//----- nvinfo : EIATTR_SPARSE_MMA_MASK
	.align		4
.L_59:
        /*0048*/ 	.byte	0x03, 0x50
        /*004a*/ 	.short	0x0000


	//----- nvinfo : EIATTR_MAXREG_COUNT
	.align		4
        /*004c*/ 	.byte	0x03, 0x1b
        /*004e*/ 	.short	0x00ff


	//----- nvinfo : EIATTR_MERCURY_ISA_VERSION
	.align		4
        /*0050*/ 	.byte	0x03, 0x5f
        /*0052*/ 	.short	0x0101


	//----- nvinfo : EIATTR_VRC_CTA_INIT_COUNT
	.align		4
        /*0054*/ 	.byte	0x02, 0x4a
	.zero		1
	.zero		1


	//----- nvinfo : EIATTR_EXIT_INSTR_OFFSETS
	.align		4
        /*0058*/ 	.byte	0x04, 0x1c
        /*005a*/ 	.short	(.L_61 - .L_60)


	//   ....[0]....
.L_60:
        /*005c*/ 	.word	0x000000c0


	//   ....[1]....
        /*0060*/ 	.word	0x00000190


	//----- nvinfo : EIATTR_CBANK_PARAM_SIZE
	.align		4
.L_61:
        /*0064*/ 	.byte	0x03, 0x19
        /*0066*/ 	.short	0x001c


	//----- nvinfo : EIATTR_PARAM_CBANK
	.align		4
        /*0068*/ 	.byte	0x04, 0x0a
        /*006a*/ 	.short	(.L_63 - .L_62)
	.align		4
.L_62:
        /*006c*/ 	.word	index@(.nv.constant0._Z14matrixAdditionPiS_S_i)
        /*0070*/ 	.short	0x0380
        /*0072*/ 	.short	0x001c


	//----- nvinfo : EIATTR_SW_WAR
	.align		4
.L_63:
        /*0074*/ 	.byte	0x04, 0x36
        /*0076*/ 	.short	(.L_65 - .L_64)
.L_64:
        /*0078*/ 	.word	0x00000008
.L_65:


//--------------------- .nv.callgraph             --------------------------
	.section	.nv.callgraph,"",@"SHT_CUDA_CALLGRAPH"
	.align	4
	.sectionentsize	8
	.align		4
        /*0000*/ 	.word	0x00000000
	.align		4
        /*0004*/ 	.word	0xffffffff
	.align		4
        /*0008*/ 	.word	0x00000000
	.align		4
        /*000c*/ 	.word	0xfffffffe
	.align		4
        /*0010*/ 	.word	0x00000000
	.align		4
        /*0014*/ 	.word	0xfffffffd
	.align		4
        /*0018*/ 	.word	0x00000000
	.align		4
        /*001c*/ 	.word	0xfffffffc


//--------------------- .text._Z11colAdditionPiS_S_i --------------------------
	.section	.text._Z11colAdditionPiS_S_i,"ax",@progbits
	.align	128
        .global         _Z11colAdditionPiS_S_i
        .type           _Z11colAdditionPiS_S_i,@function
        .size           _Z11colAdditionPiS_S_i,(.L_x_13 - _Z11colAdditionPiS_S_i)
        .other          _Z11colAdditionPiS_S_i,@"STO_CUDA_ENTRY STV_DEFAULT"
_Z11colAdditionPiS_S_i:
.text._Z11colAdditionPiS_S_i:
[----:B------:R-:W-:Y:S01]  /*0000*/  LDC R1, c[0x0][0x37c] ;  /* 0x0000df00ff017b82 */ /* 0x000fe20000000800 */
[----:B------:R-:W0:Y:S07]  /*0010*/  S2R R2, SR_TID.X ;  /* 0x0000000000027919 */ /* 0x000e2e0000002100 */
[----:B------:R-:W0:Y:S08]  /*0020*/  S2UR UR4, SR_CTAID.X ;  /* 0x00000000000479c3 */ /* 0x000e300000002500 */
[----:B------:R-:W0:Y:S08]  /*0030*/  LDC R3, c[0x0][0x360] ;  /* 0x0000d800ff037b82 */ /* 0x000e300000000800 */
[----:B------:R-:W1:Y:S01]  /*0040*/  LDC R0, c[0x0][0x398] ;  /* 0x0000e600ff007b82 */ /* 0x000e620000000800 */
[----:B0-----:R-:W-:Y:S01]  /*0050*/  IMAD R3, R3, UR4, R2 ;  /* 0x0000000403037c24 */ /* 0x001fe2000f8e0202 */
[----:B-1----:R-:W-:-:S04]  /*0060*/  ISETP.GE.AND P0, PT, R0, 0x1, PT ;  /* 0x000000010000780c */ /* 0x002fc80003f06270 */
[----:B------:R-:W-:-:S13]  /*0070*/  ISETP.GE.OR P0, PT, R3, R0, !P0 ;  /* 0x000000000300720c */ /* 0x000fda0004706670 */
[----:B------:R-:W-:Y:S05]  /*0080*/  @P0 EXIT ;  /* 0x000000000000094d */ /* 0x000fea0003800000 */
[C---:B------:R-:W-:Y:S01]  /*0090*/  IADD3 R2, PT, PT, R0.reuse, -0x1, RZ ;  /* 0xffffffff00027810 */ /* 0x040fe20007ffe0ff */
[----:B------:R-:W0:Y:S01]  /*00a0*/  LDCU.64 UR4, c[0x0][0x358] ;  /* 0x00006b00ff0477ac */ /* 0x000e220008000a00 */
[----:B------:R-:W-:Y:S02]  /*00b0*/  LOP3.LUT R20, R0, 0xf, RZ, 0xc0, !PT ;  /* 0x0000000f00147812 */ /* 0x000fe400078ec0ff */
[----:B------:R-:W-:Y:S01]  /*00c0*/  ISETP.GE.U32.AND P1, PT, R2, 0xf, PT ;  /* 0x0000000f0200780c */ /* 0x000fe20003f26070 */
[----:B------:R-:W-:Y:S01]  /*00d0*/  HFMA2 R2, -RZ, RZ, 0, 0 ;  /* 0x00000000ff027431 */ /* 0x000fe200000001ff */
[----:B------:R-:W-:-:S11]  /*00e0*/  ISETP.NE.AND P0, PT, R20, RZ, PT ;  /* 0x000000ff1400720c */ /* 0x000fd60003f05270 */
[----:B------:R-:W-:Y:S05]  /*00f0*/  @!P1 BRA `(.L_x_0) ;  /* 0x0000000400e89947 */ /* 0x000fea0003800000 */
[----:B------:R-:W-:Y:S02]  /*0100*/  LOP3.LUT R2, R0, 0x7ffffff0, RZ, 0xc0, !PT ;  /* 0x7ffffff000027812 */ /* 0x000fe400078ec0ff */
[----:B------:R-:W-:Y:S02]  /*0110*/  MOV R5, R3 ;  /* 0x0000000300057202 */ /* 0x000fe40000000f00 */
[----:B------:R-:W-:-:S07]  /*0120*/  IADD3 R4, PT, PT, -R2, RZ, RZ ;  /* 0x000000ff02047210 */ /* 0x000fce0007ffe1ff */
.L_x_1:
[----:B---3--:R-:W1:Y:S08]  /*0130*/  LDC.64 R14, c[0x0][0x388] ;  /* 0x0000e200ff0e7b82 */ /* 0x008e700000000a00 */
[----:B------:R-:W2:Y:S08]  /*0140*/  LDC.64 R16, c[0x0][0x380] ;  /* 0x0000e000ff107b82 */ /* 0x000eb00000000a00 */
[----:B------:R-:W3:Y:S01]  /*0150*/  LDC.64 R6, c[0x0][0x390] ;  /* 0x0000e400ff067b82 */ /* 0x000ee20000000a00 */
[----:B-1----:R-:W-:-:S05]  /*0160*/  IMAD.WIDE R14, R5, 0x4, R14 ;  /* 0x00000004050e7825 */ /* 0x002fca00078e020e */
[----:B0-----:R-:W4:Y:S01]  /*0170*/  LDG.E R8, desc[UR4][R14.64] ;  /* 0x000000040e087981 */ /* 0x001f22000c1e1900 */
[----:B--2---:R-:W-:-:S05]  /*0180*/  IMAD.WIDE R16, R5, 0x4, R16 ;  /* 0x0000000405107825 */ /* 0x004fca00078e0210 */
[----:B------:R-:W4:Y:S01]  /*0190*/  LDG.E R9, desc[UR4][R16.64] ;  /* 0x0000000410097981 */ /* 0x000f22000c1e1900 */
[----:B------:R-:W-:-:S04]  /*01a0*/  IMAD.WIDE.U32 R10, R0, 0x4, R14 ;  /* 0x00000004000a7825 */ /* 0x000fc800078e000e */
[----:B---3--:R-:W-:Y:S01]  /*01b0*/  IMAD.WIDE R6, R5, 0x4, R6 ;  /* 0x0000000405067825 */ /* 0x008fe200078e0206 */
[----:B----4-:R-:W-:-:S03]  /*01c0*/  IADD3 R21, PT, PT, R8, R9, RZ ;  /* 0x0000000908157210 */ /* 0x010fc60007ffe0ff */
[C---:B------:R-:W-:Y:S02]  /*01d0*/  IMAD.WIDE.U32 R8, R0.reuse, 0x4, R16 ;  /* 0x0000000400087825 */ /* 0x040fe400078e0010 */
[----:B------:R0:W-:Y:S04]  /*01e0*/  STG.E desc[UR4][R6.64], R21 ;  /* 0x0000001506007986 */ /* 0x0001e8000c101904 */
[----:B------:R-:W2:Y:S04]  /*01f0*/  LDG.E R18, desc[UR4][R10.64] ;  /* 0x000000040a127981 */ /* 0x000ea8000c1e1900 */
[----:B------:R-:W2:Y:S01]  /*0200*/  LDG.E R19, desc[UR4][R8.64] ;  /* 0x0000000408137981 */ /* 0x000ea2000c1e1900 */
[----:B------:R-:W-:-:S04]  /*0210*/  IMAD.WIDE.U32 R12, R0, 0x4, R6 ;  /* 0x00000004000c7825 */ /* 0x000fc800078e0006 */
[----:B------:R-:W-:-:S04]  /*0220*/  IMAD.WIDE.U32 R16, R0, 0x4, R10 ;  /* 0x0000000400107825 */ /* 0x000fc800078e000a */
[----:B------:R-:W-:Y:S01]  /*0230*/  IMAD.WIDE.U32 R14, R0, 0x4, R8 ;  /* 0x00000004000e7825 */ /* 0x000fe200078e0008 */
[----:B--2---:R-:W-:-:S05]  /*0240*/  IADD3 R23, PT, PT, R18, R19, RZ ;  /* 0x0000001312177210 */ /* 0x004fca0007ffe0ff */
[----:B------:R1:W-:Y:S04]  /*0250*/  STG.E desc[UR4][R12.64], R23 ;  /* 0x000000170c007986 */ /* 0x0003e8000c101904 */
[----:B------:R-:W2:Y:S04]  /*0260*/  LDG.E R22, desc[UR4][R16.64] ;  /* 0x0000000410167981 */ /* 0x000ea8000c1e1900 */
[----:B------:R-:W2:Y:S01]  /*0270*/  LDG.E R25, desc[UR4][R14.64] ;  /* 0x000000040e197981 */ /* 0x000ea2000c1e1900 */
[----:B------:R-:W-:-:S04]  /*0280*/  IMAD.WIDE.U32 R18, R0, 0x4, R12 ;  /* 0x0000000400127825 */ /* 0x000fc800078e000c */
[----:B------:R-:W-:-:S04]  /*0290*/  IMAD.WIDE.U32 R10, R0, 0x4, R16 ;  /* 0x00000004000a7825 */ /* 0x000fc800078e0010 */
[----:B0-----:R-:W-:Y:S01]  /*02a0*/  IMAD.WIDE.U32 R6, R0, 0x4, R14 ;  /* 0x0000000400067825 */ /* 0x001fe200078e000e */
[----:B--2---:R-:W-:-:S05]  /*02b0*/  IADD3 R25, PT, PT, R22, R25, RZ ;  /* 0x0000001916197210 */ /* 0x004fca0007ffe0ff */
[----:B------:R0:W-:Y:S04]  /*02c0*/  STG.E desc[UR4][R18.64], R25 ;  /* 0x0000001912007986 */ /* 0x0001e8000c101904 */
[----:B------:R-:W2:Y:S04]  /*02d0*/  LDG.E R21, desc[UR4][R10.64] ;  /* 0x000000040a157981 */ /* 0x000ea8000c1e1900 */
[----:B------:R-:W2:Y:S01]  /*02e0*/  LDG.E R22, desc[UR4][R6.64] ;  /* 0x0000000406167981 */ /* 0x000ea2000c1e1900 */
[----:B------:R-:W-:-:S04]  /*02f0*/  IMAD.WIDE.U32 R8, R0, 0x4, R18 ;  /* 0x0000000400087825 */ /* 0x000fc800078e0012 */
[----:B------:R-:W-:-:S04]  /*0300*/  IMAD.WIDE.U32 R16, R0, 0x4, R10 ;  /* 0x0000000400107825 */ /* 0x000fc800078e000a */
[----:B-1----:R-:W-:Y:S01]  /*0310*/  IMAD.WIDE.U32 R12, R0, 0x4, R6 ;  /* 0x00000004000c7825 */ /* 0x002fe200078e0006 */
[----:B--2---:R-:W-:-:S05]  /*0320*/  IADD3 R21, PT, PT, R21, R22, RZ ;  /* 0x0000001615157210 */ /* 0x004fca0007ffe0ff */
        /* <DEDUP_REMOVED lines=8> */
[----:B------:R-:W3:Y:S04]  /*03b0*/  LDG.E R22, desc[UR4][R10.64] ;  /* 0x000000040a167981 */ /* 0x000ee8000c1e1900 */
[----:B0-----:R-:W3:Y:S01]  /*03c0*/  LDG.E R25, desc[UR4][R6.64] ;  /* 0x0000000406197981 */ /* 0x001ee2000c1e1900 */
[----:B------:R-:W-:-:S04]  /*03d0*/  IMAD.WIDE.U32 R18, R0, 0x4, R14 ;  /* 0x0000000400127825 */ /* 0x000fc800078e000e */
[----:B------:R-:W-:-:S04]  /*03e0*/  IMAD.WIDE.U32 R16, R0, 0x4, R10 ;  /* 0x0000000400107825 */ /* 0x000fc800078e000a */
[----:B-1----:R-:W-:Y:S01]  /*03f0*/  IMAD.WIDE.U32 R8, R0, 0x4, R6 ;  /* 0x0000000400087825 */ /* 0x002fe200078e0006 */
[----:B---3--:R-:W-:-:S05]  /*0400*/  IADD3 R25, PT, PT, R22, R25, RZ ;  /* 0x0000001916197210 */ /* 0x008fca0007ffe0ff */
[----:B------:R0:W-:Y:S04]  /*0410*/  STG.E desc[UR4][R18.64], R25 ;  /* 0x0000001912007986 */ /* 0x0001e8000c101904 */
[----:B------:R-:W3:Y:S04]  /*0420*/  LDG.E R21, desc[UR4][R16.64] ;  /* 0x0000000410157981 */ /* 0x000ee8000c1e1900 */
[----:B------:R-:W3:Y:S01]  /*0430*/  LDG.E R22, desc[UR4][R8.64] ;  /* 0x0000000408167981 */ /* 0x000ee2000c1e1900 */
[----:B------:R-:W-:-:S04]  /*0440*/  IMAD.WIDE.U32 R12, R0, 0x4, R18 ;  /* 0x00000004000c7825 */ /* 0x000fc800078e0012 */
[----:B------:R-:W-:-:S04]  /*0450*/  IMAD.WIDE.U32 R10, R0, 0x4, R16 ;  /* 0x00000004000a7825 */ /* 0x000fc800078e0010 */
[----:B------:R-:W-:Y:S01]  /*0460*/  IMAD.WIDE.U32 R6, R0, 0x4, R8 ;  /* 0x0000000400067825 */ /* 0x000fe200078e0008 */
[----:B---3--:R-:W-:-:S05]  /*0470*/  IADD3 R21, PT, PT, R21, R22, RZ ;  /* 0x0000001615157210 */ /* 0x008fca0007ffe0ff */
[----:B------:R1:W-:Y:S04]  /*0480*/  STG.E desc[UR4][R12.64], R21 ;  /* 0x000000150c007986 */ /* 0x0003e8000c101904 */
[----:B------:R-:W3:Y:S04]  /*0490*/  LDG.E R22, desc[UR4][R10.64] ;  /* 0x000000040a167981 */ /* 0x000ee8000c1e1900 */
[----:B--2---:R-:W3:Y:S01]  /*04a0*/  LDG.E R23, desc[UR4][R6.64] ;  /* 0x0000000406177981 */ /* 0x004ee2000c1e1900 */
[----:B------:R-:W-:-:S04]  /*04b0*/  IMAD.WIDE.U32 R14, R0, 0x4, R12 ;  /* 0x00000004000e7825 */ /* 0x000fc800078e000c */
[----:B------:R-:W-:-:S04]  /*04c0*/  IMAD.WIDE.U32 R16, R0, 0x4, R10 ;  /* 0x0000000400107825 */ /* 0x000fc800078e000a */
[----:B------:R-:W-:Y:S01]  /*04d0*/  IMAD.WIDE.U32 R8, R0, 0x4, R6 ;  /* 0x0000000400087825 */ /* 0x000fe200078e0006 */
[----:B---3--:R-:W-:-:S05]  /*04e0*/  IADD3 R23, PT, PT, R22, R23, RZ ;  /* 0x0000001716177210 */ /* 0x008fca0007ffe0ff */
[----:B------:R2:W-:Y:S04]  /*04f0*/  STG.E desc[UR4][R14.64], R23 ;  /* 0x000000170e007986 */ /* 0x0005e8000c101904 */
[----:B------:R-:W3:Y:S04]  /*0500*/  LDG.E R22, desc[UR4][R16.64] ;  /* 0x0000000410167981 */ /* 0x000ee8000c1e1900 */
[----:B0-----:R-:W3:Y:S01]  /*0510*/  LDG.E R25, desc[UR4][R8.64] ;  /* 0x0000000408197981 */ /* 0x001ee2000c1e1900 */
[----:B------:R-:W-:-:S04]  /*0520*/  IMAD.WIDE.U32 R18, R0, 0x4, R14 ;  /* 0x0000000400127825 */ /* 0x000fc800078e000e */
[----:B------:R-:W-:-:S04]  /*0530*/  IMAD.WIDE.U32 R10, R0, 0x4, R16 ;  /* 0x00000004000a7825 */ /* 0x000fc800078e0010 */
[----:B------:R-:W-:Y:S01]  /*0540*/  IMAD.WIDE.U32 R6, R0, 0x4, R8 ;  /* 0x0000000400067825 */ /* 0x000fe200078e0008 */
[----:B---3--:R-:W-:-:S05]  /*0550*/  IADD3 R25, PT, PT, R22, R25, RZ ;  /* 0x0000001916197210 */ /* 0x008fca0007ffe0ff */
[----:B------:R0:W-:Y:S04]  /*0560*/  STG.E desc[UR4][R18.64], R25 ;  /* 0x0000001912007986 */ /* 0x0001e8000c101904 */
[----:B-1----:R-:W3:Y:S04]  /*0570*/  LDG.E R21, desc[UR4][R10.64] ;  /* 0x000000040a157981 */ /* 0x002ee8000c1e1900 */
[----:B------:R-:W3:Y:S01]  /*0580*/  LDG.E R22, desc[UR4][R6.64] ;  /* 0x0000000406167981 */ /* 0x000ee2000c1e1900 */
[----:B------:R-:W-:-:S04]  /*0590*/  IMAD.WIDE.U32 R12, R0, 0x4, R18 ;  /* 0x00000004000c7825 */ /* 0x000fc800078e0012 */
[----:B--2---:R-:W-:-:S04]  /*05a0*/  IMAD.WIDE.U32 R14, R0, 0x4, R10 ;  /* 0x00000004000e7825 */ /* 0x004fc800078e000a */
[----:B------:R-:W-:Y:S01]  /*05b0*/  IMAD.WIDE.U32 R8, R0, 0x4, R6 ;  /* 0x0000000400087825 */ /* 0x000fe200078e0006 */
[----:B---3--:R-:W-:-:S05]  /*05c0*/  IADD3 R21, PT, PT, R21, R22, RZ ;  /* 0x0000001615157210 */ /* 0x008fca0007ffe0ff */
        /* <DEDUP_REMOVED lines=11> */
[----:B-1----:R-:W-:-:S04]  /*0680*/  IMAD.WIDE.U32 R12, R0, 0x4, R10 ;  /* 0x00000004000c7825 */ /* 0x002fc800078e000a */
[----:B------:R-:W-:Y:S01]  /*0690*/  IMAD.WIDE.U32 R8, R0, 0x4, R6 ;  /* 0x0000000400087825 */ /* 0x000fe200078e0006 */
        /* <DEDUP_REMOVED lines=23> */
[----:B------:R-:W2:Y:S04]  /*0810*/  LDG.E R10, desc[UR4][R10.64] ;  /* 0x000000040a0a7981 */ /* 0x000ea8000c1e1900 */
[----:B------:R-:W2:Y:S01]  /*0820*/  LDG.E R7, desc[UR4][R6.64] ;  /* 0x0000000406077981 */ /* 0x000ea2000c1e1900 */
[----:B------:R-:W-:-:S04]  /*0830*/  IADD3 R4, PT, PT, R4, 0x10, RZ ;  /* 0x0000001004047810 */ /* 0x000fc80007ffe0ff */
[----:B------:R-:W-:Y:S01]  /*0840*/  ISETP.NE.AND P1, PT, R4, RZ, PT ;  /* 0x000000ff0400720c */ /* 0x000fe20003f25270 */
[C---:B-1----:R-:W-:Y:S01]  /*0850*/  IMAD.WIDE.U32 R14, R0.reuse, 0x4, R18 ;  /* 0x00000004000e7825 */ /* 0x042fe200078e0012 */
[----:B------:R-:W-:Y:S02]  /*0860*/  LEA R5, R0, R5, 0x4 ;  /* 0x0000000500057211 */ /* 0x000fe400078e20ff */
[----:B--2---:R-:W-:-:S05]  /*0870*/  IADD3 R17, PT, PT, R10, R7, RZ ;  /* 0x000000070a117210 */ /* 0x004fca0007ffe0ff */
[----:B------:R3:W-:Y:S04]  /*0880*/  STG.E desc[UR4][R14.64], R17 ;  /* 0x000000110e007986 */ /* 0x0007e8000c101904 */
[----:B------:R-:W-:Y:S05]  /*0890*/  @P1 BRA `(.L_x_1) ;  /* 0xfffffff800241947 */ /* 0x000fea000383ffff */
.L_x_0:
[----:B0-----:R-:W-:Y:S05]  /*08a0*/  @!P0 EXIT ;  /* 0x000000000000894d */ /* 0x001fea0003800000 */
[----:B------:R-:W-:Y:S02]  /*08b0*/  ISETP.GE.U32.AND P0, PT, R20, 0x8, PT ;  /* 0x000000081400780c */ /* 0x000fe40003f06070 */
[----:B---3--:R-:W-:-:S04]  /*08c0*/  LOP3.LUT R18, R0, 0x7, RZ, 0xc0, !PT ;  /* 0x0000000700127812 */ /* 0x008fc800078ec0ff */
[----:B------:R-:W-:-:S07]  /*08d0*/  ISETP.NE.AND P1, PT, R18, RZ, PT ;  /* 0x000000ff1200720c */ /* 0x000fce0003f25270 */
[----:B------:R-:W-:Y:S06]  /*08e0*/  @!P0 BRA `(.L_x_2) ;  /* 0x0000000000f48947 */ /* 0x000fec0003800000 */
[----:B------:R-:W0:Y:S01]  /*08f0*/  LDC.64 R4, c[0x0][0x388] ;  /* 0x0000e200ff047b82 */ /* 0x000e220000000a00 */
[----:B------:R-:W-:-:S07]  /*0900*/  IMAD R11, R2, R0, R3 ;  /* 0x00000000020b7224 */ /* 0x000fce00078e0203 */
[----:B------:R-:W1:Y:S08]  /*0910*/  LDC.64 R6, c[0x0][0x380] ;  /* 0x0000e000ff067b82 */ /* 0x000e700000000a00 */
[----:B------:R-:W2:Y:S01]  /*0920*/  LDC.64 R8, c[0x0][0x390] ;  /* 0x0000e400ff087b82 */ /* 0x000ea20000000a00 */
[----:B0-----:R-:W-:-:S05]  /*0930*/  IMAD.WIDE R4, R11, 0x4, R4 ;  /* 0x000000040b047825 */ /* 0x001fca00078e0204 */
[----:B------:R-:W3:Y:S01]  /*0940*/  LDG.E R10, desc[UR4][R4.64] ;  /* 0x00000004040a7981 */ /* 0x000ee2000c1e1900 */
[----:B-1----:R-:W-:-:S05]  /*0950*/  IMAD.WIDE R6, R11, 0x4, R6 ;  /* 0x000000040b067825 */ /* 0x002fca00078e0206 */
[----:B------:R-:W3:Y:S01]  /*0960*/  LDG.E R13, desc[UR4][R6.64] ;  /* 0x00000004060d7981 */ /* 0x000ee2000c1e1900 */
[----:B--2---:R-:W-:Y:S01]  /*0970*/  IMAD.WIDE R8, R11, 0x4, R8 ;  /* 0x000000040b087825 */ /* 0x004fe200078e0208 */
[----:B---3--:R-:W-:-:S03]  /*0980*/  IADD3 R19, PT, PT, R10, R13, RZ ;  /* 0x0000000d0a137210 */ /* 0x008fc60007ffe0ff */
[----:B------:R-:W-:-:S04]  /*0990*/  IMAD.WIDE.U32 R10, R0, 0x4, R4 ;  /* 0x00000004000a7825 */ /* 0x000fc800078e0004 */
[C---:B------:R-:W-:Y:S01]  /*09a0*/  IMAD.WIDE.U32 R12, R0.reuse, 0x4, R6 ;  /* 0x00000004000c7825 */ /* 0x040fe200078e0006 */
        /* <DEDUP_REMOVED lines=11> */
[----:B0-----:R-:W-:-:S04]  /*0a60*/  IMAD.WIDE.U32 R8, R0, 0x4, R4 ;  /* 0x0000000400087825 */ /* 0x001fc800078e0004 */
[----:B------:R-:W-:Y:S01]  /*0a70*/  IMAD.WIDE.U32 R10, R0, 0x4, R6 ;  /* 0x00000004000a7825 */ /* 0x000fe200078e0006 */
        /* <DEDUP_REMOVED lines=10> */
[----:B-1----:R-:W3:Y:S01]  /*0b20*/  LDG.E R21, desc[UR4][R6.64] ;  /* 0x0000000406157981 */ /* 0x002ee2000c1e1900 */
        /* <DEDUP_REMOVED lines=12> */
[----:B--2---:R-:W2:Y:S04]  /*0bf0*/  LDG.E R19, desc[UR4][R4.64] ;  /* 0x0000000404137981 */ /* 0x004ea8000c1e1900 */
[----:B------:R-:W2:Y:S01]  /*0c00*/  LDG.E R20, desc[UR4][R6.64] ;  /* 0x0000000406147981 */ /* 0x000ea2000c1e1900 */
[----:B------:R-:W-:-:S04]  /*0c10*/  IMAD.WIDE.U32 R12, R0, 0x4, R16 ;  /* 0x00000004000c7825 */ /* 0x000fc800078e0010 */
[----:B------:R-:W-:-:S04]  /*0c20*/  IMAD.WIDE.U32 R8, R0, 0x4, R4 ;  /* 0x0000000400087825 */ /* 0x000fc800078e0004 */
[----:B------:R-:W-:Y:S01]  /*0c30*/  IMAD.WIDE.U32 R10, R0, 0x4, R6 ;  /* 0x00000004000a7825 */ /* 0x000fe200078e0006 */
[----:B--2---:R-:W-:-:S05]  /*0c40*/  IADD3 R19, PT, PT, R19, R20, RZ ;  /* 0x0000001413137210 */ /* 0x004fca0007ffe0ff */
[----:B------:R2:W-:Y:S04]  /*0c50*/  STG.E desc[UR4][R12.64], R19 ;  /* 0x000000130c007986 */ /* 0x0005e8000c101904 */
[----:B------:R-:W0:Y:S04]  /*0c60*/  LDG.E R8, desc[UR4][R8.64] ;  /* 0x0000000408087981 */ /* 0x000e28000c1e1900 */
[----:B------:R-:W0:Y:S01]  /*0c70*/  LDG.E R11, desc[UR4][R10.64] ;  /* 0x000000040a0b7981 */ /* 0x000e22000c1e1900 */
[----:B-1----:R-:W-:Y:S01]  /*0c80*/  IMAD.WIDE.U32 R14, R0, 0x4, R12 ;  /* 0x00000004000e7825 */ /* 0x002fe200078e000c */
[----:B------:R-:W-:-:S02]  /*0c90*/  IADD3 R2, PT, PT, R2, 0x8, RZ ;  /* 0x0000000802027810 */ /* 0x000fc40007ffe0ff */
[----:B0-----:R-:W-:-:S05]  /*0ca0*/  IADD3 R17, PT, PT, R8, R11, RZ ;  /* 0x0000000b08117210 */ /* 0x001fca0007ffe0ff */
[----:B------:R2:W-:Y:S02]  /*0cb0*/  STG.E desc[UR4][R14.64], R17 ;  /* 0x000000110e007986 */ /* 0x0005e4000c101904 */
.L_x_2:
[----:B------:R-:W-:Y:S05]  /*0cc0*/  @!P1 EXIT ;  /* 0x000000000000994d */ /* 0x000fea0003800000 */
[----:B------:R-:W-:Y:S02]  /*0cd0*/  ISETP.GE.U32.AND P0, PT, R18, 0x4, PT ;  /* 0x000000041200780c */ /* 0x000fe40003f06070 */
[----:B------:R-:W-:-:S04]  /*0ce0*/  LOP3.LUT R4, R0, 0x3, RZ, 0xc0, !PT ;  /* 0x0000000300047812 */ /* 0x000fc800078ec0ff */
[----:B------:R-:W-:-:S07]  /*0cf0*/  ISETP.NE.AND P1, PT, R4, RZ, PT ;  /* 0x000000ff0400720c */ /* 0x000fce0003f25270 */
[----:B------:R-:W-:Y:S06]  /*0d00*/  @!P0 BRA `(.L_x_3) ;  /* 0x0000000000848947 */ /* 0x000fec0003800000 */
[----:B------:R-:W0:Y:S01]  /*0d10*/  LDC.64 R6, c[0x0][0x388] ;  /* 0x0000e200ff067b82 */ /* 0x000e220000000a00 */
[----:B--2---:R-:W-:-:S07]  /*0d20*/  IMAD R13, R2, R0, R3 ;  /* 0x00000000020d7224 */ /* 0x004fce00078e0203 */
[----:B------:R-:W1:Y:S08]  /*0d30*/  LDC.64 R8, c[0x0][0x380] ;  /* 0x0000e000ff087b82 */ /* 0x000e700000000a00 */
[----:B------:R-:W2:Y:S01]  /*0d40*/  LDC.64 R10, c[0x0][0x390] ;  /* 0x0000e400ff0a7b82 */ /* 0x000ea20000000a00 */
[----:B0-----:R-:W-:-:S05]  /*0d50*/  IMAD.WIDE R6, R13, 0x4, R6 ;  /* 0x000000040d067825 */ /* 0x001fca00078e0206 */
[----:B------:R-:W3:Y:S01]  /*0d60*/  LDG.E R5, desc[UR4][R6.64] ;  /* 0x0000000406057981 */ /* 0x000ee2000c1e1900 */
[----:B-1----:R-:W-:-:S05]  /*0d70*/  IMAD.WIDE R8, R13, 0x4, R8 ;  /* 0x000000040d087825 */ /* 0x002fca00078e0208 */
[----:B------:R-:W3:Y:S01]  /*0d80*/  LDG.E R12, desc[UR4][R8.64] ;  /* 0x00000004080c7981 */ /* 0x000ee2000c1e1900 */
[----:B------:R-:W-:-:S04]  /*0d90*/  IMAD.WIDE.U32 R14, R0, 0x4, R8 ;  /* 0x00000004000e7825 */ /* 0x000fc800078e0008 */
[----:B--2---:R-:W-:Y:S01]  /*0da0*/  IMAD.WIDE R10, R13, 0x4, R10 ;  /* 0x000000040d0a7825 */ /* 0x004fe200078e020a */
[----:B---3--:R-:W-:-:S03]  /*0db0*/  IADD3 R5, PT, PT, R5, R12, RZ ;  /* 0x0000000c05057210 */ /* 0x008fc60007ffe0ff */
        /* <DEDUP_REMOVED lines=18> */
[----:B------:R-:W-:Y:S01]  /*0ee0*/  IMAD.WIDE.U32 R14, R0, 0x4, R18 ;  /* 0x00000004000e7825 */ /* 0x000fe200078e0012 */
[----:B------:R-:W-:-:S02]  /*0ef0*/  IADD3 R2, PT, PT, R2, 0x4, RZ ;  /* 0x0000000402027810 */ /* 0x000fc40007ffe0ff */
[----:B--2---:R-:W-:-:S05]  /*0f00*/  IADD3 R5, PT, PT, R10, R13, RZ ;  /* 0x0000000d0a057210 */ /* 0x004fca0007ffe0ff */
[----:B------:R1:W-:Y:S02]  /*0f10*/  STG.E desc[UR4][R14.64], R5 ;  /* 0x000000050e007986 */ /* 0x0003e4000c101904 */
.L_x_3:
[----:B------:R-:W-:Y:S05]  /*0f20*/  @!P1 EXIT ;  /* 0x000000000000994d */ /* 0x000fea0003800000 */
[----:B------:R-:W0:Y:S01]  /*0f30*/  LDC.64 R6, c[0x0][0x390] ;  /* 0x0000e400ff067b82 */ /* 0x000e220000000a00 */
[----:B-12---:R-:W-:Y:S01]  /*0f40*/  IMAD R15, R2, R0, R3 ;  /* 0x00000000020f7224 */ /* 0x006fe200078e0203 */
[----:B------:R-:W-:-:S06]  /*0f50*/  IADD3 R14, PT, PT, -R4, RZ, RZ ;  /* 0x000000ff040e7210 */ /* 0x000fcc0007ffe1ff */
[----:B------:R-:W1:Y:S08]  /*0f60*/  LDC.64 R8, c[0x0][0x380] ;  /* 0x0000e000ff087b82 */ /* 0x000e700000000a00 */
[----:B------:R-:W2:Y:S02]  /*0f70*/  LDC.64 R10, c[0x0][0x388] ;  /* 0x0000e200ff0a7b82 */ /* 0x000ea40000000a00 */
.L_x_4:
[----:B-1----:R-:W-:-:S04]  /*0f80*/  IMAD.WIDE R4, R15, 0x4, R8 ;  /* 0x000000040f047825 */ /* 0x002fc800078e0208 */
[C---:B--2---:R-:W-:Y:S02]  /*0f90*/  IMAD.WIDE R12, R15.reuse, 0x4, R10 ;  /* 0x000000040f0c7825 */ /* 0x044fe400078e020a */
[----:B------:R-:W2:Y:S04]  /*0fa0*/  LDG.E R5, desc[UR4][R4.64] ;  /* 0x0000000404057981 */ /* 0x000ea8000c1e1900 */
[----:B------:R-:W2:Y:S01]  /*0fb0*/  LDG.E R12, desc[UR4][R12.64] ;  /* 0x000000040c0c7981 */ /* 0x000ea2000c1e1900 */
[----:B------:R-:W-:Y:S01]  /*0fc0*/  IADD3 R14, PT, PT, R14, 0x1, RZ ;  /* 0x000000010e0e7810 */ /* 0x000fe20007ffe0ff */
[C---:B0--3--:R-:W-:Y:S01]  /*0fd0*/  IMAD.WIDE R2, R15.reuse, 0x4, R6 ;  /* 0x000000040f027825 */ /* 0x049fe200078e0206 */
[----:B------:R-:W-:Y:S02]  /*0fe0*/  IADD3 R15, PT, PT, R15, R0, RZ ;  /* 0x000000000f0f7210 */ /* 0x000fe40007ffe0ff */
[----:B------:R-:W-:-:S02]  /*0ff0*/  ISETP.NE.AND P0, PT, R14, RZ, PT ;  /* 0x000000ff0e00720c */ /* 0x000fc40003f05270 */
[----:B--2---:R-:W-:-:S05]  /*1000*/  IADD3 R17, PT, PT, R12, R5, RZ ;  /* 0x000000050c117210 */ /* 0x004fca0007ffe0ff */
[----:B------:R3:W-:Y:S06]  /*1010*/  STG.E desc[UR4][R2.64], R17 ;  /* 0x0000001102007986 */ /* 0x0007ec000c101904 */
[----:B------:R-:W-:Y:S05]  /*1020*/  @P0 BRA `(.L_x_4) ;  /* 0xfffffffc00d40947 */ /* 0x000fea000383ffff */
[----:B------:R-:W-:Y:S05]  /*1030*/  EXIT ;  /* 0x000000000000794d */ /* 0x000fea0003800000 */
.L_x_5:
[----:B------:R-:W-:-:S00]  /*1040*/  BRA `(.L_x_5) ;  /* 0xfffffffc00fc7947 */ /* 0x000fc0000383ffff */
[----:B------:R-:W-:-:S00]  /*1050*/  NOP ;  /* 0x0000000000007918 */ /* 0x000fc00000000000 */
        /* <DEDUP_REMOVED lines=10> */
.L_x_13:


//--------------------- .text._Z11rowAdditionPiS_S_i --------------------------
	.section	.text._Z11rowAdditionPiS_S_i,"ax",@progbits
	.align	128
        .global         _Z11rowAdditionPiS_S_i
        .type           _Z11rowAdditionPiS_S_i,@function
        .size           _Z11rowAdditionPiS_S_i,(.L_x_14 - _Z11rowAdditionPiS_S_i)
        .other          _Z11rowAdditionPiS_S_i,@"STO_CUDA_ENTRY STV_DEFAULT"
_Z11rowAdditionPiS_S_i:
.text._Z11rowAdditionPiS_S_i:
[----:B------:R-:W-:Y:S01]  /*0000*/  LDC R1, c[0x0][0x37c] ;  /* 0x0000df00ff017b82 */ /* 0x000fe20000000800 */
[----:B------:R-:W0:Y:S07]  /*0010*/  S2R R0, SR_TID.Y ;  /* 0x0000000000007919 */ /* 0x000e2e0000002200 */
[----:B------:R-:W0:Y:S08]  /*0020*/  S2UR UR4, SR_CTAID.Y ;  /* 0x00000000000479c3 */ /* 0x000e300000002600 */
[----:B------:R-:W0:Y:S08]  /*0030*/  LDC R3, c[0x0][0x364] ;  /* 0x0000d900ff037b82 */ /* 0x000e300000000800 */
[----:B------:R-:W1:Y:S01]  /*0040*/  LDC R2, c[0x0][0x398] ;  /* 0x0000e600ff027b82 */ /* 0x000e620000000800 */
[----:B0-----:R-:W-:Y:S01]  /*0050*/  IMAD R3, R3, UR4, R0 ;  /* 0x0000000403037c24 */ /* 0x001fe2000f8e0200 */
[----:B-1----:R-:W-:-:S04]  /*0060*/  ISETP.GE.AND P0, PT, R2, 0x1, PT ;  /* 0x000000010200780c */ /* 0x002fc80003f06270 */
[----:B------:R-:W-:-:S13]  /*0070*/  ISETP.GE.OR P0, PT, R3, R2, !P0 ;  /* 0x000000020300720c */ /* 0x000fda0004706670 */
[----:B------:R-:W-:Y:S05]  /*0080*/  @P0 EXIT ;  /* 0x000000000000094d */ /* 0x000fea0003800000 */
[C---:B------:R-:W-:Y:S01]  /*0090*/  ISETP.GE.U32.AND P1, PT, R2.reuse, 0x10, PT ;  /* 0x000000100200780c */ /* 0x040fe20003f26070 */
[----:B------:R-:W0:Y:S01]  /*00a0*/  LDCU.64 UR4, c[0x0][0x358] ;  /* 0x00006b00ff0477ac */ /* 0x000e220008000a00 */
[----:B------:R-:W-:Y:S01]  /*00b0*/  LOP3.LUT R14, R2, 0xf, RZ, 0xc0, !PT ;  /* 0x0000000f020e7812 */ /* 0x000fe200078ec0ff */
[----:B------:R-:W-:Y:S02]  /*00c0*/  IMAD R0, R3, R2, RZ ;  /* 0x0000000203007224 */ /* 0x000fe400078e02ff */
[----:B------:R-:W-:Y:S01]  /*00d0*/  IMAD.MOV.U32 R3, RZ, RZ, RZ ;  /* 0x000000ffff037224 */ /* 0x000fe200078e00ff */
[----:B------:R-:W-:-:S07]  /*00e0*/  ISETP.NE.AND P0, PT, R14, RZ, PT ;  /* 0x000000ff0e00720c */ /* 0x000fce0003f05270 */
[----:B------:R-:W-:Y:S06]  /*00f0*/  @!P1 BRA `(.L_x_6) ;  /* 0x0000000400689947 */ /* 0x000fec0003800000 */
[----:B------:R-:W1:Y:S01]  /*0100*/  LDCU.128 UR8, c[0x0][0x380] ;  /* 0x00007000ff0877ac */ /* 0x000e620008000c00 */
[----:B------:R-:W-:Y:S01]  /*0110*/  IMAD.MOV.U32 R4, RZ, RZ, 0x20 ;  /* 0x00000020ff047424 */ /* 0x000fe200078e00ff */
[----:B------:R-:W-:Y:S01]  /*0120*/  LOP3.LUT R3, R2, 0x7ffffff0, RZ, 0xc0, !PT ;  /* 0x7ffffff002037812 */ /* 0x000fe200078ec0ff */
[----:B------:R-:W-:Y:S01]  /*0130*/  IMAD.MOV.U32 R5, RZ, RZ, 0x0 ;  /* 0x00000000ff057424 */ /* 0x000fe200078e00ff */
[----:B------:R-:W2:Y:S02]  /*0140*/  LDCU.64 UR6, c[0x0][0x390] ;  /* 0x00007200ff0677ac */ /* 0x000ea40008000a00 */
[----:B------:R-:W-:Y:S01]  /*0150*/  IADD3 R10, PT, PT, -R3, RZ, RZ ;  /* 0x000000ff030a7210 */ /* 0x000fe20007ffe1ff */
[----:B------:R-:W-:-:S03]  /*0160*/  IMAD.WIDE.U32 R4, R0, 0x4, R4 ;  /* 0x0000000400047825 */ /* 0x000fc600078e0004 */
[C---:B-1----:R-:W-:Y:S02]  /*0170*/  IADD3 R11, P2, PT, R4.reuse, UR8, RZ ;  /* 0x00000008040b7c10 */ /* 0x042fe4000ff5e0ff */
[C---:B------:R-:W-:Y:S02]  /*0180*/  IADD3 R6, P3, PT, R4.reuse, UR10, RZ ;  /* 0x0000000a04067c10 */ /* 0x040fe4000ff7e0ff */
[----:B--2---:R-:W-:Y:S02]  /*0190*/  IADD3 R13, P1, PT, R4, UR6, RZ ;  /* 0x00000006040d7c10 */ /* 0x004fe4000ff3e0ff */
[C---:B------:R-:W-:Y:S02]  /*01a0*/  IADD3.X R12, PT, PT, R5.reuse, UR9, RZ, P2, !PT ;  /* 0x00000009050c7c10 */ /* 0x040fe400097fe4ff */
[C---:B------:R-:W-:Y:S02]  /*01b0*/  IADD3.X R16, PT, PT, R5.reuse, UR7, RZ, P1, !PT ;  /* 0x0000000705107c10 */ /* 0x040fe40008ffe4ff */
[----:B------:R-:W-:-:S07]  /*01c0*/  IADD3.X R7, PT, PT, R5, UR11, RZ, P3, !PT ;  /* 0x0000000b05077c10 */ /* 0x000fce0009ffe4ff */
.L_x_7:
[----:B------:R-:W-:Y:S01]  /*01d0*/  IMAD.MOV.U32 R4, RZ, RZ, R11 ;  /* 0x000000ffff047224 */ /* 0x000fe200078e000b */
[----:B01----:R-:W2:Y:S01]  /*01e0*/  LDG.E R8, desc[UR4][R6.64+-0x20] ;  /* 0xffffe00406087981 */ /* 0x003ea2000c1e1900 */
[----:B------:R-:W-:-:S05]  /*01f0*/  IMAD.MOV.U32 R5, RZ, RZ, R12 ;  /* 0x000000ffff057224 */ /* 0x000fca00078e000c */
[----:B------:R-:W2:Y:S02]  /*0200*/  LDG.E R9, desc[UR4][R4.64+-0x20] ;  /* 0xffffe00404097981 */ /* 0x000ea4000c1e1900 */
[----:B--2---:R-:W-:Y:S01]  /*0210*/  IMAD.IADD R11, R8, 0x1, R9 ;  /* 0x00000001080b7824 */ /* 0x004fe200078e0209 */
[----:B------:R-:W-:Y:S01]  /*0220*/  MOV R8, R13 ;  /* 0x0000000d00087202 */ /* 0x000fe20000000f00 */
[----:B------:R-:W-:-:S05]  /*0230*/  IMAD.MOV.U32 R9, RZ, RZ, R16 ;  /* 0x000000ffff097224 */ /* 0x000fca00078e0010 */
[----:B------:R0:W-:Y:S04]  /*0240*/  STG.E desc[UR4][R8.64+-0x20], R11 ;  /* 0xffffe00b08007986 */ /* 0x0001e8000c101904 */
[----:B------:R-:W2:Y:S04]  /*0250*/  LDG.E R12, desc[UR4][R6.64+-0x1c] ;  /* 0xffffe404060c7981 */ /* 0x000ea8000c1e1900 */
[----:B------:R-:W2:Y:S02]  /*0260*/  LDG.E R13, desc[UR4][R4.64+-0x1c] ;  /* 0xffffe404040d7981 */ /* 0x000ea4000c1e1900 */
[----:B--2---:R-:W-:-:S05]  /*0270*/  IMAD.IADD R13, R12, 0x1, R13 ;  /* 0x000000010c0d7824 */ /* 0x004fca00078e020d */
[----:B------:R1:W-:Y:S04]  /*0280*/  STG.E desc[UR4][R8.64+-0x1c], R13 ;  /* 0xffffe40d08007986 */ /* 0x0003e8000c101904 */
[----:B------:R-:W2:Y:S04]  /*0290*/  LDG.E R12, desc[UR4][R6.64+-0x18] ;  /* 0xffffe804060c7981 */ /* 0x000ea8000c1e1900 */
[----:B------:R-:W2:Y:S02]  /*02a0*/  LDG.E R15, desc[UR4][R4.64+-0x18] ;  /* 0xffffe804040f7981 */ /* 0x000ea4000c1e1900 */
[----:B--2---:R-:W-:-:S05]  /*02b0*/  IMAD.IADD R15, R12, 0x1, R15 ;  /* 0x000000010c0f7824 */ /* 0x004fca00078e020f */
[----:B------:R2:W-:Y:S04]  /*02c0*/  STG.E desc[UR4][R8.64+-0x18], R15 ;  /* 0xffffe80f08007986 */ /* 0x0005e8000c101904 */
[----:B------:R-:W3:Y:S04]  /*02d0*/  LDG.E R12, desc[UR4][R6.64+-0x14] ;  /* 0xffffec04060c7981 */ /* 0x000ee8000c1e1900 */
[----:B------:R-:W3:Y:S02]  /*02e0*/  LDG.E R17, desc[UR4][R4.64+-0x14] ;  /* 0xffffec0404117981 */ /* 0x000ee4000c1e1900 */
[----:B---3--:R-:W-:-:S05]  /*02f0*/  IADD3 R17, PT, PT, R12, R17, RZ ;  /* 0x000000110c117210 */ /* 0x008fca0007ffe0ff */
[----:B------:R3:W-:Y:S04]  /*0300*/  STG.E desc[UR4][R8.64+-0x14], R17 ;  /* 0xffffec1108007986 */ /* 0x0007e8000c101904 */
[----:B0-----:R-:W4:Y:S04]  /*0310*/  LDG.E R11, desc[UR4][R6.64+-0x10] ;  /* 0xfffff004060b7981 */ /* 0x001f28000c1e1900 */
[----:B------:R-:W4:Y:S02]  /*0320*/  LDG.E R12, desc[UR4][R4.64+-0x10] ;  /* 0xfffff004040c7981 */ /* 0x000f24000c1e1900 */
[----:B----4-:R-:W-:-:S05]  /*0330*/  IMAD.IADD R11, R11, 0x1, R12 ;  /* 0x000000010b0b7824 */ /* 0x010fca00078e020c */
[----:B------:R0:W-:Y:S04]  /*0340*/  STG.E desc[UR4][R8.64+-0x10], R11 ;  /* 0xfffff00b08007986 */ /* 0x0001e8000c101904 */
[----:B------:R-:W4:Y:S04]  /*0350*/  LDG.E R12, desc[UR4][R6.64+-0xc] ;  /* 0xfffff404060c7981 */ /* 0x000f28000c1e1900 */
[----:B-1----:R-:W4:Y:S02]  /*0360*/  LDG.E R13, desc[UR4][R4.64+-0xc] ;  /* 0xfffff404040d7981 */ /* 0x002f24000c1e1900 */
[----:B----4-:R-:W-:-:S05]  /*0370*/  IMAD.IADD R13, R12, 0x1, R13 ;  /* 0x000000010c0d7824 */ /* 0x010fca00078e020d */
[----:B------:R1:W-:Y:S04]  /*0380*/  STG.E desc[UR4][R8.64+-0xc], R13 ;  /* 0xfffff40d08007986 */ /* 0x0003e8000c101904 */
[----:B------:R-:W4:Y:S04]  /*0390*/  LDG.E R12, desc[UR4][R6.64+-0x8] ;  /* 0xfffff804060c7981 */ /* 0x000f28000c1e1900 */
[----:B--2---:R-:W4:Y:S02]  /*03a0*/  LDG.E R15, desc[UR4][R4.64+-0x8] ;  /* 0xfffff804040f7981 */ /* 0x004f24000c1e1900 */
[----:B----4-:R-:W-:-:S05]  /*03b0*/  IMAD.IADD R15, R12, 0x1, R15 ;  /* 0x000000010c0f7824 */ /* 0x010fca00078e020f */
[----:B------:R2:W-:Y:S04]  /*03c0*/  STG.E desc[UR4][R8.64+-0x8], R15 ;  /* 0xfffff80f08007986 */ /* 0x0005e8000c101904 */
[----:B------:R-:W4:Y:S04]  /*03d0*/  LDG.E R12, desc[UR4][R6.64+-0x4] ;  /* 0xfffffc04060c7981 */ /* 0x000f28000c1e1900 */
[----:B---3--:R-:W4:Y:S02]  /*03e0*/  LDG.E R17, desc[UR4][R4.64+-0x4] ;  /* 0xfffffc0404117981 */ /* 0x008f24000c1e1900 */
[----:B----4-:R-:W-:-:S05]  /*03f0*/  IADD3 R17, PT, PT, R12, R17, RZ ;  /* 0x000000110c117210 */ /* 0x010fca0007ffe0ff */
        /* <DEDUP_REMOVED lines=20> */
[----:B------:R-:W-:Y:S04]  /*0540*/  STG.E desc[UR4][R8.64+0x10], R11 ;  /* 0x0000100b08007986 */ /* 0x000fe8000c101904 */
[----:B------:R-:W4:Y:S04]  /*0550*/  LDG.E R12, desc[UR4][R6.64+0x14] ;  /* 0x00001404060c7981 */ /* 0x000f28000c1e1900 */
[----:B-1----:R-:W4:Y:S02]  /*0560*/  LDG.E R13, desc[UR4][R4.64+0x14] ;  /* 0x00001404040d7981 */ /* 0x002f24000c1e1900 */
[----:B----4-:R-:W-:-:S05]  /*0570*/  IMAD.IADD R13, R12, 0x1, R13 ;  /* 0x000000010c0d7824 */ /* 0x010fca00078e020d */
[----:B------:R0:W-:Y:S04]  /*0580*/  STG.E desc[UR4][R8.64+0x14], R13 ;  /* 0x0000140d08007986 */ /* 0x0001e8000c101904 */
[----:B------:R-:W4:Y:S04]  /*0590*/  LDG.E R12, desc[UR4][R6.64+0x18] ;  /* 0x00001804060c7981 */ /* 0x000f28000c1e1900 */
[----:B--2---:R-:W4:Y:S01]  /*05a0*/  LDG.E R15, desc[UR4][R4.64+0x18] ;  /* 0x00001804040f7981 */ /* 0x004f22000c1e1900 */
[----:B------:R-:W-:Y:S02]  /*05b0*/  VIADD R10, R10, 0x10 ;  /* 0x000000100a0a7836 */ /* 0x000fe40000000000 */
[----:B----4-:R-:W-:-:S05]  /*05c0*/  IMAD.IADD R15, R12, 0x1, R15 ;  /* 0x000000010c0f7824 */ /* 0x010fca00078e020f */
[----:B------:R1:W-:Y:S04]  /*05d0*/  STG.E desc[UR4][R8.64+0x18], R15 ;  /* 0x0000180f08007986 */ /* 0x0003e8000c101904 */
[----:B------:R2:W4:Y:S04]  /*05e0*/  LDG.E R12, desc[UR4][R6.64+0x1c] ;  /* 0x00001c04060c7981 */ /* 0x000528000c1e1900 */
[----:B---3--:R-:W4:Y:S01]  /*05f0*/  LDG.E R17, desc[UR4][R4.64+0x1c] ;  /* 0x00001c0404117981 */ /* 0x008f22000c1e1900 */
[----:B------:R-:W-:Y:S02]  /*0600*/  ISETP.NE.AND P1, PT, R10, RZ, PT ;  /* 0x000000ff0a00720c */ /* 0x000fe40003f25270 */
[----:B0-----:R-:W-:-:S02]  /*0610*/  IADD3 R13, P2, PT, R8, 0x40, RZ ;  /* 0x00000040080d7810 */ /* 0x001fc40007f5e0ff */
[----:B------:R-:W-:Y:S02]  /*0620*/  IADD3 R11, P3, PT, R4, 0x40, RZ ;  /* 0x00000040040b7810 */ /* 0x000fe40007f7e0ff */
[----:B--2---:R-:W-:Y:S01]  /*0630*/  IADD3 R6, P4, PT, R6, 0x40, RZ ;  /* 0x0000004006067810 */ /* 0x004fe20007f9e0ff */
[----:B------:R-:W-:-:S03]  /*0640*/  IMAD.X R16, RZ, RZ, R9, P2 ;  /* 0x000000ffff107224 */ /* 0x000fc600010e0609 */
[----:B------:R-:W-:Y:S02]  /*0650*/  IADD3.X R7, PT, PT, RZ, R7, RZ, P4, !PT ;  /* 0x00000007ff077210 */ /* 0x000fe400027fe4ff */
[----:B----4-:R-:W-:Y:S01]  /*0660*/  IADD3 R17, PT, PT, R12, R17, RZ ;  /* 0x000000110c117210 */ /* 0x010fe20007ffe0ff */
[----:B------:R-:W-:-:S04]  /*0670*/  IMAD.X R12, RZ, RZ, R5, P3 ;  /* 0x000000ffff0c7224 */ /* 0x000fc800018e0605 */
[----:B------:R1:W-:Y:S01]  /*0680*/  STG.E desc[UR4][R8.64+0x1c], R17 ;  /* 0x00001c1108007986 */ /* 0x0003e2000c101904 */
[----:B------:R-:W-:Y:S05]  /*0690*/  @P1 BRA `(.L_x_7) ;  /* 0xfffffff800cc1947 */ /* 0x000fea000383ffff */
.L_x_6:
[----:B0-----:R-:W-:Y:S05]  /*06a0*/  @!P0 EXIT ;  /* 0x000000000000894d */ /* 0x001fea0003800000 */
[----:B------:R-:W-:Y:S02]  /*06b0*/  ISETP.GE.U32.AND P1, PT, R14, 0x8, PT ;  /* 0x000000080e00780c */ /* 0x000fe40003f26070 */
[----:B------:R-:W-:-:S04]  /*06c0*/  LOP3.LUT R16, R2, 0x7, RZ, 0xc0, !PT ;  /* 0x0000000702107812 */ /* 0x000fc800078ec0ff */
[----:B------:R-:W-:-:S07]  /*06d0*/  ISETP.NE.AND P0, PT, R16, RZ, PT ;  /* 0x000000ff1000720c */ /* 0x000fce0003f05270 */
[----:B------:R-:W-:Y:S06]  /*06e0*/  @!P1 BRA `(.L_x_8) ;  /* 0x0000000000d09947 */ /* 0x000fec0003800000 */
[----:B------:R-:W0:Y:S01]  /*06f0*/  LDC.64 R10, c[0x0][0x388] ;  /* 0x0000e200ff0a7b82 */ /* 0x000e220000000a00 */
[C---:B------:R-:W-:Y:S01]  /*0700*/  IMAD.IADD R5, R0.reuse, 0x1, R3 ;  /* 0x0000000100057824 */ /* 0x040fe200078e0203 */
[----:B------:R-:W2:Y:S06]  /*0710*/  LDCU.128 UR8, c[0x0][0x380] ;  /* 0x00007000ff0877ac */ /* 0x000eac0008000c00 */
[----:B------:R-:W3:Y:S08]  /*0720*/  LDC.64 R12, c[0x0][0x380] ;  /* 0x0000e000ff0c7b82 */ /* 0x000ef00000000a00 */
[----:B-1----:R-:W1:Y:S01]  /*0730*/  LDC.64 R8, c[0x0][0x390] ;  /* 0x0000e400ff087b82 */ /* 0x002e620000000a00 */
[----:B------:R-:W-:Y:S01]  /*0740*/  IADD3 R17, P1, PT, R0, R3, RZ ;  /* 0x0000000300117210 */ /* 0x000fe20007f3e0ff */
[----:B------:R-:W4:Y:S01]  /*0750*/  LDCU.64 UR6, c[0x0][0x390] ;  /* 0x00007200ff0677ac */ /* 0x000f220008000a00 */
[----:B0-----:R-:W-:-:S06]  /*0760*/  IMAD.WIDE.U32 R10, R5, 0x4, R10 ;  /* 0x00000004050a7825 */ /* 0x001fcc00078e000a */
[----:B------:R-:W5:Y:S01]  /*0770*/  LDG.E R10, desc[UR4][R10.64] ;  /* 0x000000040a0a7981 */ /* 0x000f62000c1e1900 */
[----:B---3--:R-:W-:-:S06]  /*0780*/  IMAD.WIDE.U32 R12, R5, 0x4, R12 ;  /* 0x00000004050c7825 */ /* 0x008fcc00078e000c */
[----:B------:R-:W5:Y:S01]  /*0790*/  LDG.E R13, desc[UR4][R12.64] ;  /* 0x000000040c0d7981 */ /* 0x000f62000c1e1900 */
[----:B------:R-:W-:Y:S02]  /*07a0*/  IMAD.X R4, RZ, RZ, RZ, P1 ;  /* 0x000000ffff047224 */ /* 0x000fe400008e06ff */
[----:B------:R-:W-:-:S03]  /*07b0*/  IMAD.SHL.U32 R14, R17, 0x4, RZ ;  /* 0x00000004110e7824 */ /* 0x000fc600078e00ff */
[----:B------:R-:W-:Y:S02]  /*07c0*/  SHF.L.U64.HI R17, R17, 0x2, R4 ;  /* 0x0000000211117819 */ /* 0x000fe40000010204 */
[C---:B--2---:R-:W-:Y:S02]  /*07d0*/  IADD3 R6, P1, PT, R14.reuse, UR10, RZ ;  /* 0x0000000a0e067c10 */ /* 0x044fe4000ff3e0ff */
[----:B------:R-:W-:Y:S02]  /*07e0*/  IADD3 R4, P2, PT, R14, UR8, RZ ;  /* 0x000000080e047c10 */ /* 0x000fe4000ff5e0ff */
[----:B------:R-:W-:Y:S02]  /*07f0*/  IADD3.X R7, PT, PT, R17, UR11, RZ, P1, !PT ;  /* 0x0000000b11077c10 */ /* 0x000fe40008ffe4ff */
[----:B-----5:R-:W-:Y:S01]  /*0800*/  IADD3 R15, PT, PT, R10, R13, RZ ;  /* 0x0000000d0a0f7210 */ /* 0x020fe20007ffe0ff */
[----:B-1----:R-:W-:Y:S01]  /*0810*/  IMAD.WIDE.U32 R10, R5, 0x4, R8 ;  /* 0x00000004050a7825 */ /* 0x002fe200078e0008 */
[----:B------:R-:W-:-:S04]  /*0820*/  IADD3.X R5, PT, PT, R17, UR9, RZ, P2, !PT ;  /* 0x0000000911057c10 */ /* 0x000fc800097fe4ff */
[----:B------:R0:W-:Y:S04]  /*0830*/  STG.E desc[UR4][R10.64], R15 ;  /* 0x0000000f0a007986 */ /* 0x0001e8000c101904 */
[----:B------:R-:W2:Y:S04]  /*0840*/  LDG.E R12, desc[UR4][R6.64+0x4] ;  /* 0x00000404060c7981 */ /* 0x000ea8000c1e1900 */
[----:B------:R-:W2:Y:S01]  /*0850*/  LDG.E R13, desc[UR4][R4.64+0x4] ;  /* 0x00000404040d7981 */ /* 0x000ea2000c1e1900 */
[----:B----4-:R-:W-:-:S04]  /*0860*/  IADD3 R8, P1, PT, R14, UR6, RZ ;  /* 0x000000060e087c10 */ /* 0x010fc8000ff3e0ff */
[----:B------:R-:W-:Y:S01]  /*0870*/  IADD3.X R9, PT, PT, R17, UR7, RZ, P1, !PT ;  /* 0x0000000711097c10 */ /* 0x000fe20008ffe4ff */
[----:B--2---:R-:W-:-:S05]  /*0880*/  IMAD.IADD R13, R12, 0x1, R13 ;  /* 0x000000010c0d7824 */ /* 0x004fca00078e020d */
[----:B------:R1:W-:Y:S04]  /*0890*/  STG.E desc[UR4][R8.64+0x4], R13 ;  /* 0x0000040d08007986 */ /* 0x0003e8000c101904 */
[----:B------:R-:W2:Y:S04]  /*08a0*/  LDG.E R12, desc[UR4][R6.64+0x8] ;  /* 0x00000804060c7981 */ /* 0x000ea8000c1e1900 */
[----:B------:R-:W2:Y:S02]  /*08b0*/  LDG.E R17, desc[UR4][R4.64+0x8] ;  /* 0x0000080404117981 */ /* 0x000ea4000c1e1900 */
[----:B--2---:R-:W-:-:S05]  /*08c0*/  IMAD.IADD R17, R12, 0x1, R17 ;  /* 0x000000010c117824 */ /* 0x004fca00078e0211 */
[----:B------:R2:W-:Y:S04]  /*08d0*/  STG.E desc[UR4][R8.64+0x8], R17 ;  /* 0x0000081108007986 */ /* 0x0005e8000c101904 */
[----:B0-----:R-:W3:Y:S04]  /*08e0*/  LDG.E R10, desc[UR4][R6.64+0xc] ;  /* 0x00000c04060a7981 */ /* 0x001ee8000c1e1900 */
[----:B------:R-:W3:Y:S02]  /*08f0*/  LDG.E R11, desc[UR4][R4.64+0xc] ;  /* 0x00000c04040b7981 */ /* 0x000ee4000c1e1900 */
[----:B---3--:R-:W-:-:S05]  /*0900*/  IMAD.IADD R11, R10, 0x1, R11 ;  /* 0x000000010a0b7824 */ /* 0x008fca00078e020b */
[----:B------:R0:W-:Y:S04]  /*0910*/  STG.E desc[UR4][R8.64+0xc], R11 ;  /* 0x00000c0b08007986 */ /* 0x0001e8000c101904 */
[----:B------:R-:W3:Y:S04]  /*0920*/  LDG.E R10, desc[UR4][R6.64+0x10] ;  /* 0x00001004060a7981 */ /* 0x000ee8000c1e1900 */
[----:B------:R-:W3:Y:S02]  /*0930*/  LDG.E R15, desc[UR4][R4.64+0x10] ;  /* 0x00001004040f7981 */ /* 0x000ee4000c1e1900 */
[----:B---3--:R-:W-:-:S05]  /*0940*/  IADD3 R15, PT, PT, R10, R15, RZ ;  /* 0x0000000f0a0f7210 */ /* 0x008fca0007ffe0ff */
        /* <DEDUP_REMOVED lines=9> */
[----:B------:R-:W2:Y:S04]  /*09e0*/  LDG.E R10, desc[UR4][R6.64+0x1c] ;  /* 0x00001c04060a7981 */ /* 0x000ea8000c1e1900 */
[----:B0-----:R-:W2:Y:S01]  /*09f0*/  LDG.E R11, desc[UR4][R4.64+0x1c] ;  /* 0x00001c04040b7981 */ /* 0x001ea2000c1e1900 */
[----:B------:R-:W-:Y:S01]  /*0a00*/  VIADD R3, R3, 0x8 ;  /* 0x0000000803037836 */ /* 0x000fe20000000000 */
[----:B--2---:R-:W-:-:S05]  /*0a10*/  IADD3 R11, PT, PT, R10, R11, RZ ;  /* 0x0000000b0a0b7210 */ /* 0x004fca0007ffe0ff */
[----:B------:R3:W-:Y:S02]  /*0a20*/  STG.E desc[UR4][R8.64+0x1c], R11 ;  /* 0x00001c0b08007986 */ /* 0x0007e4000c101904 */
.L_x_8:
[----:B------:R-:W-:Y:S05]  /*0a30*/  @!P0 EXIT ;  /* 0x000000000000894d */ /* 0x000fea0003800000 */
[----:B------:R-:W-:Y:S02]  /*0a40*/  ISETP.GE.U32.AND P1, PT, R16, 0x4, PT ;  /* 0x000000041000780c */ /* 0x000fe40003f26070 */
[----:B------:R-:W-:-:S04]  /*0a50*/  LOP3.LUT R2, R2, 0x3, RZ, 0xc0, !PT ;  /* 0x0000000302027812 */ /* 0x000fc800078ec0ff */
[----:B------:R-:W-:-:S07]  /*0a60*/  ISETP.NE.AND P0, PT, R2, RZ, PT ;  /* 0x000000ff0200720c */ /* 0x000fce0003f05270 */
[----:B------:R-:W-:Y:S06]  /*0a70*/  @!P1 BRA `(.L_x_9) ;  /* 0x0000000000909947 */ /* 0x000fec0003800000 */
[----:B------:R-:W0:Y:S01]  /*0a80*/  LDC.64 R4, c[0x0][0x388] ;  /* 0x0000e200ff047b82 */ /* 0x000e220000000a00 */
[----:B-1-3--:R-:W-:Y:S01]  /*0a90*/  IMAD.IADD R17, R0, 0x1, R3 ;  /* 0x0000000100117824 */ /* 0x00afe200078e0203 */
[----:B------:R-:W1:Y:S01]  /*0aa0*/  LDCU.128 UR8, c[0x0][0x380] ;  /* 0x00007000ff0877ac */ /* 0x000e620008000c00 */
[----:B------:R-:W2:Y:S05]  /*0ab0*/  LDCU.64 UR6, c[0x0][0x390] ;  /* 0x00007200ff0677ac */ /* 0x000eaa0008000a00 */
[----:B------:R-:W3:Y:S08]  /*0ac0*/  LDC.64 R6, c[0x0][0x380] ;  /* 0x0000e000ff067b82 */ /* 0x000ef00000000a00 */
[----:B------:R-:W4:Y:S01]  /*0ad0*/  LDC.64 R12, c[0x0][0x390] ;  /* 0x0000e400ff0c7b82 */ /* 0x000f220000000a00 */
[----:B0-----:R-:W-:-:S06]  /*0ae0*/  IMAD.WIDE.U32 R8, R17, 0x4, R4 ;  /* 0x0000000411087825 */ /* 0x001fcc00078e0004 */
[----:B------:R-:W5:Y:S01]  /*0af0*/  LDG.E R8, desc[UR4][R8.64] ;  /* 0x0000000408087981 */ /* 0x000f62000c1e1900 */
[----:B---3--:R-:W-:-:S06]  /*0b00*/  IMAD.WIDE.U32 R10, R17, 0x4, R6 ;  /* 0x00000004110a7825 */ /* 0x008fcc00078e0006 */
[----:B------:R-:W5:Y:S01]  /*0b10*/  LDG.E R11, desc[UR4][R10.64] ;  /* 0x000000040a0b7981 */ /* 0x000f62000c1e1900 */
[----:B------:R-:W-:-:S04]  /*0b20*/  IADD3 R4, P1, PT, R0, R3, RZ ;  /* 0x0000000300047210 */ /* 0x000fc80007f3e0ff */
[----:B------:R-:W-:Y:S01]  /*0b30*/  IADD3.X R5, PT, PT, RZ, RZ, RZ, P1, !PT ;  /* 0x000000ffff057210 */ /* 0x000fe20000ffe4ff */
[----:B------:R-:W-:-:S03]  /*0b40*/  IMAD.SHL.U32 R16, R4, 0x4, RZ ;  /* 0x0000000404107824 */ /* 0x000fc600078e00ff */
[----:B------:R-:W-:Y:S02]  /*0b50*/  SHF.L.U64.HI R14, R4, 0x2, R5 ;  /* 0x00000002040e7819 */ /* 0x000fe40000010205 */
[C---:B-1----:R-:W-:Y:S02]  /*0b60*/  IADD3 R6, P1, PT, R16.reuse, UR10, RZ ;  /* 0x0000000a10067c10 */ /* 0x042fe4000ff3e0ff */
[----:B------:R-:W-:Y:S01]  /*0b70*/  IADD3 R4, P2, PT, R16, UR8, RZ ;  /* 0x0000000810047c10 */ /* 0x000fe2000ff5e0ff */
[----:B----4-:R-:W-:Y:S01]  /*0b80*/  IMAD.WIDE.U32 R12, R17, 0x4, R12 ;  /* 0x00000004110c7825 */ /* 0x010fe200078e000c */
[C---:B------:R-:W-:Y:S02]  /*0b90*/  IADD3.X R7, PT, PT, R14.reuse, UR11, RZ, P1, !PT ;  /* 0x0000000b0e077c10 */ /* 0x040fe40008ffe4ff */
[----:B------:R-:W-:Y:S01]  /*0ba0*/  IADD3.X R5, PT, PT, R14, UR9, RZ, P2, !PT ;  /* 0x000000090e057c10 */ /* 0x000fe200097fe4ff */
[----:B-----5:R-:W-:-:S05]  /*0bb0*/  IMAD.IADD R15, R8, 0x1, R11 ;  /* 0x00000001080f7824 */ /* 0x020fca00078e020b */
[----:B------:R0:W-:Y:S04]  /*0bc0*/  STG.E desc[UR4][R12.64], R15 ;  /* 0x0000000f0c007986 */ /* 0x0001e8000c101904 */
[----:B------:R-:W3:Y:S04]  /*0bd0*/  LDG.E R10, desc[UR4][R6.64+0x4] ;  /* 0x00000404060a7981 */ /* 0x000ee8000c1e1900 */
[----:B------:R-:W3:Y:S01]  /*0be0*/  LDG.E R11, desc[UR4][R4.64+0x4] ;  /* 0x00000404040b7981 */ /* 0x000ee2000c1e1900 */
[----:B--2---:R-:W-:-:S04]  /*0bf0*/  IADD3 R8, P1, PT, R16, UR6, RZ ;  /* 0x0000000610087c10 */ /* 0x004fc8000ff3e0ff */
[----:B------:R-:W-:Y:S02]  /*0c00*/  IADD3.X R9, PT, PT, R14, UR7, RZ, P1, !PT ;  /* 0x000000070e097c10 */ /* 0x000fe40008ffe4ff */
[----:B---3--:R-:W-:-:S05]  /*0c10*/  IADD3 R11, PT, PT, R10, R11, RZ ;  /* 0x0000000b0a0b7210 */ /* 0x008fca0007ffe0ff */
[----:B------:R2:W-:Y:S04]  /*0c20*/  STG.E desc[UR4][R8.64+0x4], R11 ;  /* 0x0000040b08007986 */ /* 0x0005e8000c101904 */
[----:B------:R-:W3:Y:S04]  /*0c30*/  LDG.E R10, desc[UR4][R6.64+0x8] ;  /* 0x00000804060a7981 */ /* 0x000ee8000c1e1900 */
[----:B------:R-:W3:Y:S02]  /*0c40*/  LDG.E R17, desc[UR4][R4.64+0x8] ;  /* 0x0000080404117981 */ /* 0x000ee4000c1e1900 */
[----:B---3--:R-:W-:-:S05]  /*0c50*/  IMAD.IADD R17, R10, 0x1, R17 ;  /* 0x000000010a117824 */ /* 0x008fca00078e0211 */
[----:B------:R2:W-:Y:S04]  /*0c60*/  STG.E desc[UR4][R8.64+0x8], R17 ;  /* 0x0000081108007986 */ /* 0x0005e8000c101904 */
[----:B------:R-:W3:Y:S04]  /*0c70*/  LDG.E R10, desc[UR4][R6.64+0xc] ;  /* 0x00000c04060a7981 */ /* 0x000ee8000c1e1900 */
[----:B0-----:R-:W3:Y:S01]  /*0c80*/  LDG.E R13, desc[UR4][R4.64+0xc] ;  /* 0x00000c04040d7981 */ /* 0x001ee2000c1e1900 */
[----:B------:R-:W-:Y:S01]  /*0c90*/  IADD3 R3, PT, PT, R3, 0x4, RZ ;  /* 0x0000000403037810 */ /* 0x000fe20007ffe0ff */
[----:B---3--:R-:W-:-:S05]  /*0ca0*/  IMAD.IADD R13, R10, 0x1, R13 ;  /* 0x000000010a0d7824 */ /* 0x008fca00078e020d */
[----:B------:R2:W-:Y:S02]  /*0cb0*/  STG.E desc[UR4][R8.64+0xc], R13 ;  /* 0x00000c0d08007986 */ /* 0x0005e4000c101904 */
.L_x_9:
[----:B------:R-:W-:Y:S05]  /*0cc0*/  @!P0 EXIT ;  /* 0x000000000000894d */ /* 0x000fea0003800000 */
[----:B------:R-:W0:Y:S01]  /*0cd0*/  LDC.64 R4, c[0x0][0x390] ;  /* 0x0000e400ff047b82 */ /* 0x000e220000000a00 */
[----:B------:R-:W-:Y:S02]  /*0ce0*/  IMAD.IADD R3, R0, 0x1, R3 ;  /* 0x0000000100037824 */ /* 0x000fe400078e0203 */
[----:B------:R-:W-:-:S05]  /*0cf0*/  IMAD.MOV R0, RZ, RZ, -R2 ;  /* 0x000000ffff007224 */ /* 0x000fca00078e0a02 */
[----:B------:R-:W4:Y:S08]  /*0d00*/  LDC.64 R6, c[0x0][0x380] ;  /* 0x0000e000ff067b82 */ /* 0x000f300000000a00 */
[----:B-123--:R-:W1:Y:S01]  /*0d10*/  LDC.64 R8, c[0x0][0x388] ;  /* 0x0000e200ff087b82 */ /* 0x00ee620000000a00 */
[----:B0-----:R-:W-:-:S04]  /*0d20*/  IMAD.WIDE.U32 R4, R3, 0x4, R4 ;  /* 0x0000000403047825 */ /* 0x001fc800078e0004 */
[----:B------:R-:W-:Y:S01]  /*0d30*/  IMAD.MOV.U32 R10, RZ, RZ, R4 ;  /* 0x000000ffff0a7224 */ /* 0x000fe200078e0004 */
[----:B------:R-:W-:Y:S01]  /*0d40*/  MOV R13, R5 ;  /* 0x00000005000d7202 */ /* 0x000fe20000000f00 */
[----:B----4-:R-:W-:-:S04]  /*0d50*/  IMAD.WIDE.U32 R6, R3, 0x4, R6 ;  /* 0x0000000403067825 */ /* 0x010fc800078e0006 */
[----:B------:R-:W-:Y:S02]  /*0d60*/  IMAD.MOV.U32 R11, RZ, RZ, R7 ;  /* 0x000000ffff0b7224 */ /* 0x000fe400078e0007 */
[----:B-1----:R-:W-:-:S07]  /*0d70*/  IMAD.WIDE.U32 R8, R3, 0x4, R8 ;  /* 0x0000000403087825 */ /* 0x002fce00078e0008 */
.L_x_10:
[----:B0-----:R-:W-:Y:S01]  /*0d80*/  MOV R2, R8 ;  /* 0x0000000800027202 */ /* 0x001fe20000000f00 */
[----:B------:R-:W-:Y:S01]  /*0d90*/  IMAD.MOV.U32 R3, RZ, RZ, R9 ;  /* 0x000000ffff037224 */ /* 0x000fe200078e0009 */
[----:B------:R-:W-:Y:S01]  /*0da0*/  MOV R5, R11 ;  /* 0x0000000b00057202 */ /* 0x000fe20000000f00 */
[----:B------:R-:W-:-:S03]  /*0db0*/  IMAD.MOV.U32 R4, RZ, RZ, R6 ;  /* 0x000000ffff047224 */ /* 0x000fc600078e0006 */
[----:B------:R0:W2:Y:S04]  /*0dc0*/  LDG.E R2, desc[UR4][R2.64] ;  /* 0x0000000402027981 */ /* 0x0000a8000c1e1900 */
[----:B------:R-:W2:Y:S01]  /*0dd0*/  LDG.E R5, desc[UR4][R4.64] ;  /* 0x0000000404057981 */ /* 0x000ea2000c1e1900 */
[----:B------:R-:W-:Y:S01]  /*0de0*/  VIADD R0, R0, 0x1 ;  /* 0x0000000100007836 */ /* 0x000fe20000000000 */
[----:B------:R-:W-:Y:S02]  /*0df0*/  IADD3 R8, P3, PT, R8, 0x4, RZ ;  /* 0x0000000408087810 */ /* 0x000fe40007f7e0ff */
[----:B------:R-:W-:Y:S02]  /*0e00*/  IADD3 R6, P2, PT, R6, 0x4, RZ ;  /* 0x0000000406067810 */ /* 0x000fe40007f5e0ff */
[----:B------:R-:W-:Y:S01]  /*0e10*/  ISETP.NE.AND P0, PT, R0, RZ, PT ;  /* 0x000000ff0000720c */ /* 0x000fe20003f05270 */
[----:B------:R-:W-:Y:S01]  /*0e20*/  IMAD.X R9, RZ, RZ, R9, P3 ;  /* 0x000000ffff097224 */ /* 0x000fe200018e0609 */
[----:B0-----:R-:W-:-:S02]  /*0e30*/  MOV R3, R13 ;  /* 0x0000000d00037202 */ /* 0x001fc40000000f00 */
[----:B------:R-:W-:Y:S01]  /*0e40*/  IADD3.X R11, PT, PT, RZ, R11, RZ, P2, !PT ;  /* 0x0000000bff0b7210 */ /* 0x000fe200017fe4ff */
[----:B--2---:R-:W-:Y:S02]  /*0e50*/  IMAD.IADD R7, R2, 0x1, R5 ;  /* 0x0000000102077824 */ /* 0x004fe400078e0205 */
[----:B------:R-:W-:Y:S01]  /*0e60*/  IMAD.MOV.U32 R2, RZ, RZ, R10 ;  /* 0x000000ffff027224 */ /* 0x000fe200078e000a */
[----:B------:R-:W-:-:S04]  /*0e70*/  IADD3 R10, P1, PT, R10, 0x4, RZ ;  /* 0x000000040a0a7810 */ /* 0x000fc80007f3e0ff */
[----:B------:R0:W-:Y:S01]  /*0e80*/  STG.E desc[UR4][R2.64], R7 ;  /* 0x0000000702007986 */ /* 0x0001e2000c101904 */
[----:B------:R-:W-:Y:S01]  /*0e90*/  IMAD.X R13, RZ, RZ, R13, P1 ;  /* 0x000000ffff0d7224 */ /* 0x000fe200008e060d */
[----:B------:R-:W-:Y:S07]  /*0ea0*/  @P0 BRA `(.L_x_10) ;  /* 0xfffffffc00b40947 */ /* 0x000fee000383ffff */
[----:B------:R-:W-:Y:S05]  /*0eb0*/  EXIT ;  /* 0x000000000000794d */ /* 0x000fea0003800000 */
.L_x_11:
        /* <DEDUP_REMOVED lines=12> */
.L_x_14:


//--------------------- .text._Z14matrixAdditionPiS_S_i --------------------------
	.section	.text._Z14matrixAdditionPiS_S_i,"ax",@progbits
	.align	128
        .global         _Z14matrixAdditionPiS_S_i
        .type           _Z14matrixAdditionPiS_S_i,@function
        .size           _Z14matrixAdditionPiS_S_i,(.L_x_15 - _Z14matrixAdditionPiS_S_i)
        .other          _Z14matrixAdditionPiS_S_i,@"STO_CUDA_ENTRY STV_DEFAULT"
_Z14matrixAdditionPiS_S_i:
.text._Z14matrixAdditionPiS_S_i:
[----:B------:R-:W-:Y:S01]  /*0000*/  LDC R1, c[0x0][0x37c] ;  /* 0x0000df00ff017b82 */ /* 0x000fe20000000800 */
[----:B------:R-:W0:Y:S07]  /*0010*/  S2R R3, SR_TID.Y ;  /* 0x0000000000037919 */ /* 0x000e2e0000002200 */
[----:B------:R-:W0:Y:S01]  /*0020*/  LDC R0, c[0x0][0x364] ;  /* 0x0000d900ff007b82 */ /* 0x000e220000000800 */
[----:B------:R-:W1:Y:S01]  /*0030*/  LDCU UR6, c[0x0][0x398] ;  /* 0x00007300ff0677ac */ /* 0x000e620008000800 */
[----:B------:R-:W2:Y:S06]  /*0040*/  S2R R2, SR_TID.X ;  /* 0x0000000000027919 */ /* 0x000eac0000002100 */
[----:B------:R-:W0:Y:S08]  /*0050*/  S2UR UR4, SR_CTAID.Y ;  /* 0x00000000000479c3 */ /* 0x000e300000002600 */
[----:B------:R-:W2:Y:S08]  /*0060*/  S2UR UR5, SR_CTAID.X ;  /* 0x00000000000579c3 */ /* 0x000eb00000002500 */
[----:B------:R-:W2:Y:S01]  /*0070*/  LDC R7, c[0x0][0x360] ;  /* 0x0000d800ff077b82 */ /* 0x000ea20000000800 */
[----:B0-----:R-:W-:-:S02]  /*0080*/  IMAD R0, R0, UR4, R3 ;  /* 0x0000000400007c24 */ /* 0x001fc4000f8e0203 */
[----:B--2---:R-:W-:-:S05]  /*0090*/  IMAD R7, R7, UR5, R2 ;  /* 0x0000000507077c24 */ /* 0x004fca000f8e0202 */
[----:B------:R-:W-:-:S04]  /*00a0*/  VIMNMX R2, PT, PT, R0, R7, !PT ;  /* 0x0000000700027248 */ /* 0x000fc80007fe0100 */
[----:B-1----:R-:W-:-:S13]  /*00b0*/  ISETP.GE.AND P0, PT, R2, UR6, PT ;  /* 0x0000000602007c0c */ /* 0x002fda000bf06270 */
[----:B------:R-:W-:Y:S05]  /*00c0*/  @P0 EXIT ;  /* 0x000000000000094d */ /* 0x000fea0003800000 */
[----:B------:R-:W0:Y:S01]  /*00d0*/  LDC.64 R2, c[0x0][0x380] ;  /* 0x0000e000ff027b82 */ /* 0x000e220000000a00 */
[----:B------:R-:W1:Y:S01]  /*00e0*/  LDCU.64 UR4, c[0x0][0x358] ;  /* 0x00006b00ff0477ac */ /* 0x000e620008000a00 */
[----:B------:R-:W-:-:S06]  /*00f0*/  IMAD R9, R0, UR6, R7 ;  /* 0x0000000600097c24 */ /* 0x000fcc000f8e0207 */
[----:B------:R-:W2:Y:S08]  /*0100*/  LDC.64 R4, c[0x0][0x388] ;  /* 0x0000e200ff047b82 */ /* 0x000eb00000000a00 */
[----:B------:R-:W3:Y:S01]  /*0110*/  LDC.64 R6, c[0x0][0x390] ;  /* 0x0000e400ff067b82 */ /* 0x000ee20000000a00 */
[----:B0-----:R-:W-:-:S06]  /*0120*/  IMAD.WIDE R2, R9, 0x4, R2 ;  /* 0x0000000409027825 */ /* 0x001fcc00078e0202 */
[----:B-1----:R-:W4:Y:S01]  /*0130*/  LDG.E R2, desc[UR4][R2.64] ;  /* 0x0000000402027981 */ /* 0x002f22000c1e1900 */
[----:B--2---:R-:W-:-:S06]  /*0140*/  IMAD.WIDE R4, R9, 0x4, R4 ;  /* 0x0000000409047825 */ /* 0x004fcc00078e0204 */
[----:B------:R-:W4:Y:S01]  /*0150*/  LDG.E R5, desc[UR4][R4.64] ;  /* 0x0000000404057981 */ /* 0x000f22000c1e1900 */
[----:B---3--:R-:W-:Y:S01]  /*0160*/  IMAD.WIDE R6, R9, 0x4, R6 ;  /* 0x0000000409067825 */ /* 0x008fe200078e0206 */
[----:B----4-:R-:W-:-:S05]  /*0170*/  IADD3 R9, PT, PT, R2, R5, RZ ;  /* 0x0000000502097210 */ /* 0x010fca0007ffe0ff */
[----:B------:R-:W-:Y:S01]  /*0180*/  STG.E desc[UR4][R6.64], R9 ;  /* 0x0000000906007986 */ /* 0x000fe2000c101904 */
[----:B------:R-:W-:Y:S05]  /*0190*/  EXIT ;  /* 0x000000000000794d */ /* 0x000fea0003800000 */
.L_x_12:
        /* <DEDUP_REMOVED lines=14> */
.L_x_15:


//--------------------- .nv.shared.reserved.0     --------------------------
	.section	.nv.shared.reserved.0,"aw",@nobits
	.weak		__nv_reservedSMEM_offset_0_alias
	.size		__nv_reservedSMEM_offset_0_alias, 0, 64
	.other		__nv_reservedSMEM_offset_0_alias,@"STO_CUDA_RESERVED_SHARED STV_DEFAULT"
__nv_reservedSMEM_offset_0_alias:
	.zero		0
	.zero		64


//--------------------- .nv.constant0._Z11colAdditionPiS_S_i --------------------------
	.section	.nv.constant0._Z11colAdditionPiS_S_i,"a",@progbits
	.sectionflags	@""
	.align	4
.nv.constant0._Z11colAdditionPiS_S_i:
	.zero		924


//--------------------- .nv.constant0._Z11rowAdditionPiS_S_i --------------------------
	.section	.nv.constant0._Z11rowAdditionPiS_S_i,"a",@progbits
	.sectionflags	@""
	.align	4
.nv.constant0._Z11rowAdditionPiS_S_i:
	.zero		924


//--------------------- .nv.constant0._Z14matrixAdditionPiS_S_i --------------------------
	.section	.nv.constant0._Z14matrixAdditionPiS_S_i,"a",@progbits
	.sectionflags	@""
	.align	4
.nv.constant0._Z14matrixAdditionPiS_S_i:
	.zero		924


//--------------------- SYMBOLS --------------------------

	.type		.nv.reservedSmem.offset0,@object
	.size		.nv.reservedSmem.offset0,0x4
